def matmul_kernel(
    a_ptr,
    b_ptr,
    c_ptr,
    M,
    N,
    K,
    stride_am,
    stride_ak,
    stride_bk,
    stride_bn,
    stride_cm,
    stride_cn,
    BLOCK_M: tl.constexpr,
    BLOCK_N: tl.constexpr,
    BLOCK_K: tl.constexpr,
    GROUP_M: tl.constexpr,
):
    pid = tl.program_id(axis=0)
    num_pid_m = tl.cdiv(M, BLOCK_M)
    num_pid_n = tl.cdiv(N, BLOCK_N)
    num_pid_in_group = GROUP_M * num_pid_n
    group_id = pid // num_pid_in_group
    first_pid_m = group_id * GROUP_M
    group_size_m = min(num_pid_m - first_pid_m, GROUP_M)
    pid_m = first_pid_m + ((pid % num_pid_in_group) % group_size_m)
    pid_n = (pid % num_pid_in_group) // group_size_m

    offs_am = (pid_m * BLOCK_M + tl.arange(0, BLOCK_M)) % M
    offs_bn = (pid_n * BLOCK_N + tl.arange(0, BLOCK_N)) % N
    offs_k = tl.arange(0, BLOCK_K)
    a_ptrs = a_ptr + offs_am[:, None] * stride_am + offs_k[None, :] * stride_ak
    b_ptrs = b_ptr + offs_k[:, None] * stride_bk + offs_bn[None, :] * stride_bn

    acc = tl.zeros((BLOCK_M, BLOCK_N), dtype=tl.float32)
    for kk in range(0, tl.cdiv(K, BLOCK_K)):
        a = tl.load(a_ptrs, mask=offs_k[None, :] < K - kk * BLOCK_K, other=0.0)
        b = tl.load(b_ptrs, mask=offs_k[:, None] < K - kk * BLOCK_K, other=0.0)
        acc = tl.dot(a, b, acc)
        a_ptrs += BLOCK_K * stride_ak
        b_ptrs += BLOCK_K * stride_bk

    c = acc.to(c_ptr.dtype.element_ty)
    offs_cm = pid_m * BLOCK_M + tl.arange(0, BLOCK_M)
    offs_cn = pid_n * BLOCK_N + tl.arange(0, BLOCK_N)
    c_ptrs = c_ptr + offs_cm[:, None] * stride_cm + offs_cn[None, :] * stride_cn
    mask = (offs_cm[:, None] < M) & (offs_cn[None, :] < N)
    tl.store(c_ptrs, c, mask=mask)

# config = {"BLOCK_K": 32, "BLOCK_M": 128, "BLOCK_N": 64, "GROUP_M": 1, "arch": "sm_100", "dtype": "bf16", "num_ctas": 1, "num_stages": 3, "num_warps": 4}
# arch = sm_100


// ===== COMPILED SASS (sm_100a) =====

	.target	sm_100a

	.elftype	@"ET_EXEC"


//--------------------- .note.nv.tkinfo           --------------------------
	.section	.note.nv.tkinfo,"",@"SHT_NOTE"
	.sectionflags	@"SHF_NOTE_NV_TKINFO"
	.tkinfo
        /*0018*/ 	.word	0x00000081
        /*0030*/ 	.string	""
        /*0030*/ 	.string	"ptxas-blackwell"
        /*0030*/ 	.string	"Cuda compilation tools, release 12.9, V12.9.86"
        /*0030*/ 	.string	"Build cuda_12.9.r12.9/compiler.36037853_0"
        /*0030*/ 	.string	"-v  -suppress-debug-info  -lineinfo  -arch sm_100a "



//--------------------- .note.nv.cuver            --------------------------
	.section	.note.nv.cuver,"",@"SHT_NOTE"
	.sectionflags	@"SHF_NOTE_NV_CUVER"
        /*0018*/ 	.short	0x0001
        /*001a*/ 	.short	0x0064
        /*001c*/ 	.short	0x0001
        /*001e*/ 	.short	0x0000
        /*0020*/ 	.short	0x0001
        /*0022*/ 	.short	0x0000


//--------------------- .nv.info                  --------------------------
	.section	.nv.info,"",@"SHT_CUDA_INFO"
	.align	4


	//----- nvinfo : EIATTR_REGCOUNT
	.align		4
        /*0000*/ 	.byte	0x04, 0x2f
        /*0002*/ 	.short	(.L_4 - .L_3)
	.align		4
.L_3:
        /*0004*/ 	.word	index@(matmul_kernel)
        /*0008*/ 	.word	0x00000095


	//----- nvinfo : EIATTR_FRAME_SIZE
	.align		4
.L_4:
        /*000c*/ 	.byte	0x04, 0x11
        /*000e*/ 	.short	(.L_6 - .L_5)
	.align		4
.L_5:
        /*0010*/ 	.word	index@($__internal_2_$__cuda_sm10x_tcgen05_guardrail_trap_unallocated_columns_being_dealloced)
        /*0014*/ 	.word	0x00000000


	//----- nvinfo : EIATTR_FRAME_SIZE
	.align		4
.L_6:
        /*0018*/ 	.byte	0x04, 0x11
        /*001a*/ 	.short	(.L_8 - .L_7)
	.align		4
.L_7:
        /*001c*/ 	.word	index@($__internal_1_$__cuda_sm10x_tcgen05_guardrail_trap_phase_invalid_during_alloc)
        /*0020*/ 	.word	0x00000000


	//----- nvinfo : EIATTR_FRAME_SIZE
	.align		4
.L_8:
        /*0024*/ 	.byte	0x04, 0x11
        /*0026*/ 	.short	(.L_10 - .L_9)
	.align		4
.L_9:
        /*0028*/ 	.word	index@($__internal_0_$__cuda_sm10x_tcgen05_guardrail_trap_col_being_dealloced_not_returned_by_alloc)
        /*002c*/ 	.word	0x00000000


	//----- nvinfo : EIATTR_FRAME_SIZE
	.align		4
.L_10:
        /*0030*/ 	.byte	0x04, 0x11
        /*0032*/ 	.short	(.L_12 - .L_11)
	.align		4
.L_11:
        /*0034*/ 	.word	index@(matmul_kernel)
        /*0038*/ 	.word	0x00000000


	//----- nvinfo : EIATTR_MIN_STACK_SIZE
	.align		4
.L_12:
        /*003c*/ 	.byte	0x04, 0x12
        /*003e*/ 	.short	(.L_14 - .L_13)
	.align		4
.L_13:
        /*0040*/ 	.word	index@(matmul_kernel)
        /*0044*/ 	.word	0x00000000
.L_14:


//--------------------- .nv.info.matmul_kernel    --------------------------
	.section	.nv.info.matmul_kernel,"",@"SHT_CUDA_INFO"
	.sectionflags	@""
	.align	4


	//----- nvinfo : EIATTR_CUDA_API_VERSION
	.align		4
        /*0000*/ 	.byte	0x04, 0x37
        /*0002*/ 	.short	(.L_16 - .L_15)
.L_15:
        /*0004*/ 	.word	0x00000081


	//----- nvinfo : EIATTR_KPARAM_INFO
	.align		4
.L_16:
        /*0008*/ 	.byte	0x04, 0x17
        /*000a*/ 	.short	(.L_18 - .L_17)
.L_17:
        /*000c*/ 	.word	0x00000000
        /*0010*/ 	.short	0x000d
        /*0012*/ 	.short	0x0048
        /*0014*/ 	.byte	0x00, 0xf4, 0x21, 0x00


	//----- nvinfo : EIATTR_KPARAM_INFO
	.align		4
.L_18:
        /*0018*/ 	.byte	0x04, 0x17
        /*001a*/ 	.short	(.L_20 - .L_19)
.L_19:
        /*001c*/ 	.word	0x00000000
        /*0020*/ 	.short	0x000c
        /*0022*/ 	.short	0x0040
        /*0024*/ 	.byte	0x00, 0xf4, 0x21, 0x00


	//----- nvinfo : EIATTR_KPARAM_INFO
	.align		4
.L_20:
        /*0028*/ 	.byte	0x04, 0x17
        /*002a*/ 	.short	(.L_22 - .L_21)
.L_21:
        /*002c*/ 	.word	0x00000000
        /*0030*/ 	.short	0x000b
        /*0032*/ 	.short	0x0038
        /*0034*/ 	.byte	0x00, 0xf0, 0x11, 0x00


	//----- nvinfo : EIATTR_KPARAM_INFO
	.align		4
.L_22:
        /*0038*/ 	.byte	0x04, 0x17
        /*003a*/ 	.short	(.L_24 - .L_23)
.L_23:
        /*003c*/ 	.word	0x00000000
        /*0040*/ 	.short	0x000a
        /*0042*/ 	.short	0x0034
        /*0044*/ 	.byte	0x00, 0xf0, 0x11, 0x00


	//----- nvinfo : EIATTR_KPARAM_INFO
	.align		4
.L_24:
        /*0048*/ 	.byte	0x04, 0x17
        /*004a*/ 	.short	(.L_26 - .L_25)
.L_25:
        /*004c*/ 	.word	0x00000000
        /*0050*/ 	.short	0x0009
        /*0052*/ 	.short	0x0030
        /*0054*/ 	.byte	0x00, 0xf0, 0x11, 0x00


	//----- nvinfo : EIATTR_KPARAM_INFO
	.align		4
.L_26:
        /*0058*/ 	.byte	0x04, 0x17
        /*005a*/ 	.short	(.L_28 - .L_27)
.L_27:
        /*005c*/ 	.word	0x00000000
        /*0060*/ 	.short	0x0008
        /*0062*/ 	.short	0x002c
        /*0064*/ 	.byte	0x00, 0xf0, 0x11, 0x00


	//----- nvinfo : EIATTR_KPARAM_INFO
	.align		4
.L_28:
        /*0068*/ 	.byte	0x04, 0x17
        /*006a*/ 	.short	(.L_30 - .L_29)
.L_29:
        /*006c*/ 	.word	0x00000000
        /*0070*/ 	.short	0x0007
        /*0072*/ 	.short	0x0028
        /*0074*/ 	.byte	0x00, 0xf0, 0x11, 0x00


	//----- nvinfo : EIATTR_KPARAM_INFO
	.align		4
.L_30:
        /*0078*/ 	.byte	0x04, 0x17
        /*007a*/ 	.short	(.L_32 - .L_31)
.L_31:
        /*007c*/ 	.word	0x00000000
        /*0080*/ 	.short	0x0006
        /*0082*/ 	.short	0x0024
        /*0084*/ 	.byte	0x00, 0xf0, 0x11, 0x00


	//----- nvinfo : EIATTR_KPARAM_INFO
	.align		4
.L_32:
        /*0088*/ 	.byte	0x04, 0x17
        /*008a*/ 	.short	(.L_34 - .L_33)
.L_33:
        /*008c*/ 	.word	0x00000000
        /*0090*/ 	.short	0x0005
        /*0092*/ 	.short	0x0020
        /*0094*/ 	.byte	0x00, 0xf0, 0x11, 0x00


	//----- nvinfo : EIATTR_KPARAM_INFO
	.align		4
.L_34:
        /*0098*/ 	.byte	0x04, 0x17
        /*009a*/ 	.short	(.L_36 - .L_35)
.L_35:
        /*009c*/ 	.word	0x00000000
        /*00a0*/ 	.short	0x0004
        /*00a2*/ 	.short	0x001c
        /*00a4*/ 	.byte	0x00, 0xf0, 0x11, 0x00


	//----- nvinfo : EIATTR_KPARAM_INFO
	.align		4
.L_36:
        /*00a8*/ 	.byte	0x04, 0x17
        /*00aa*/ 	.short	(.L_38 - .L_37)
.L_37:
        /*00ac*/ 	.word	0x00000000
        /*00b0*/ 	.short	0x0003
        /*00b2*/ 	.short	0x0018
        /*00b4*/ 	.byte	0x00, 0xf0, 0x11, 0x00


	//----- nvinfo : EIATTR_KPARAM_INFO
	.align		4
.L_38:
        /*00b8*/ 	.byte	0x04, 0x17
        /*00ba*/ 	.short	(.L_40 - .L_39)
.L_39:
        /*00bc*/ 	.word	0x00000000
        /*00c0*/ 	.short	0x0002
        /*00c2*/ 	.short	0x0010
        /*00c4*/ 	.byte	0x00, 0xf4, 0x21, 0x00


	//----- nvinfo : EIATTR_KPARAM_INFO
	.align		4
.L_40:
        /*00c8*/ 	.byte	0x04, 0x17
        /*00ca*/ 	.short	(.L_42 - .L_41)
.L_41:
        /*00cc*/ 	.word	0x00000000
        /*00d0*/ 	.short	0x0001
        /*00d2*/ 	.short	0x0008
        /*00d4*/ 	.byte	0x00, 0xf4, 0x21, 0x00


	//----- nvinfo : EIATTR_KPARAM_INFO
	.align		4
.L_42:
        /*00d8*/ 	.byte	0x04, 0x17
        /*00da*/ 	.short	(.L_44 - .L_43)
.L_43:
        /*00dc*/ 	.word	0x00000000
        /*00e0*/ 	.short	0x0000
        /*00e2*/ 	.short	0x0000
        /*00e4*/ 	.byte	0x00, 0xf4, 0x21, 0x00


	//----- nvinfo : EIATTR_AT_ENTRY_FRAGMENTS
	.align		4
.L_44:
        /*00e8*/ 	.byte	0x04, 0x4f
        /*00ea*/ 	.short	(.L_46 - .L_45)


	//   ....[0]....
.L_45:
        /*00ec*/ 	.word	0x00000004


	//----- nvinfo : EIATTR_RESERVED_SMEM_USED
	.align		4
.L_46:
        /*00f0*/ 	.byte	0x01, 0x41
	.zero		2


	//----- nvinfo : EIATTR_SPARSE_MMA_MASK
	.align		4
        /*00f4*/ 	.byte	0x03, 0x50
        /*00f6*/ 	.short	0x0000


	//----- nvinfo : EIATTR_TCGEN05_1CTA_USED
	.align		4
        /*00f8*/ 	.byte	0x01, 0x51
	.zero		2


	//----- nvinfo : EIATTR_MAXREG_COUNT
	.align		4
        /*00fc*/ 	.byte	0x03, 0x1b
        /*00fe*/ 	.short	0x00ff


	//----- nvinfo : EIATTR_NUM_BARRIERS
	.align		4
        /*0100*/ 	.byte	0x02, 0x4c
        /*0102*/ 	.byte	0x01
	.zero		1


	//----- nvinfo : EIATTR_INT_WARP_WIDE_INSTR_OFFSETS
	.align		4
        /*0104*/ 	.byte	0x04, 0x31
        /*0106*/ 	.short	(.L_48 - .L_47)


	//   ....[0]....
.L_47:
        /*0108*/ 	.word	0x00001100


	//   ....[1]....
        /*010c*/ 	.word	0x00001130


	//   ....[2]....
        /*0110*/ 	.word	0x00002ef0


	//   ....[3]....
        /*0114*/ 	.word	0x00006d20


	//   ....[4]....
        /*0118*/ 	.word	0x00006d70


	//----- nvinfo : EIATTR_COOP_GROUP_MASK_REGIDS
	.align		4
.L_48:
        /*011c*/ 	.byte	0x04, 0x29
        /*011e*/ 	.short	(.L_50 - .L_49)


	//   ....[0]....
.L_49:
        /*0120*/ 	.word	0xffffffff


	//   ....[1]....
        /*0124*/ 	.word	0xffffffff


	//   ....[2]....
        /*0128*/ 	.word	0xffffffff


	//   ....[3]....
        /*012c*/ 	.word	0xffffffff


	//----- nvinfo : EIATTR_COOP_GROUP_INSTR_OFFSETS
	.align		4
.L_50:
        /*0130*/ 	.byte	0x04, 0x28
        /*0132*/ 	.short	(.L_52 - .L_51)


	//   ....[0]....
.L_51:
        /*0134*/ 	.word	0x00000060


	//   ....[1]....
        /*0138*/ 	.word	0x00000320


	//   ....[2]....
        /*013c*/ 	.word	0x00006bb0


	//   ....[3]....
        /*0140*/ 	.word	0x00006e20


	//----- nvinfo : EIATTR_VRC_CTA_INIT_COUNT
	.align		4
.L_52:
        /*0144*/ 	.byte	0x02, 0x4a
        /*0146*/ 	.byte	0x80
	.zero		1


	//----- nvinfo : EIATTR_MBARRIER_INSTR_OFFSETS
	.align		4
        /*0148*/ 	.byte	0x04, 0x39
        /*014a*/ 	.short	(.L_54 - .L_53)


	//   ....[0]....
.L_53:
        /*014c*/ 	.word	0x00001240
        /*0150*/ 	.word	0x000000ff
        /*0154*/ 	.word	0x00000000
        /*0158*/ 	.short	0x0100
        /*015a*/ 	.byte	0x08
	.zero		1


	//   ....[1]....
        /*015c*/ 	.word	0x00002f30
        /*0160*/ 	.word	0x000000ff
        /*0164*/ 	.word	0x00002008
        /*0168*/ 	.short	0x0100
        /*016a*/ 	.byte	0x0b
	.zero		1


	//   ....[2]....
        /*016c*/ 	.word	0x000046b0
        /*0170*/ 	.word	0x000000ff
        /*0174*/ 	.word	0x00000000
        /*0178*/ 	.short	0x010a
        /*017a*/ 	.byte	0x08
	.zero		1


	//   ....[3]....
        /*017c*/ 	.word	0x00004ec0
        /*0180*/ 	.word	0x000000ff
        /*0184*/ 	.word	0x00000000
        /*0188*/ 	.short	0x010a
        /*018a*/ 	.byte	0x08
	.zero		1


	//   ....[4]....
        /*018c*/ 	.word	0x00005020
        /*0190*/ 	.word	0x000000ff
        /*0194*/ 	.word	0x00002000
        /*0198*/ 	.short	0x0108
        /*019a*/ 	.byte	0x0b
	.zero		1


	//   ....[5]....
        /*019c*/ 	.word	0x000050a0
        /*01a0*/ 	.word	0x000000ff
        /*01a4*/ 	.word	0x00002008
        /*01a8*/ 	.short	0x0108
        /*01aa*/ 	.byte	0x0b
	.zero		1


	//   ....[6]....
        /*01ac*/ 	.word	0x00006e40
        /*01b0*/ 	.word	0x000000ff
        /*01b4*/ 	.word	0x00000000
        /*01b8*/ 	.short	0x010a
        /*01ba*/ 	.byte	0x08
	.zero		1


	//   ....[7]....
        /*01bc*/ 	.word	0x00006e70
        /*01c0*/ 	.word	0x000000ff
        /*01c4*/ 	.word	0x00000000
        /*01c8*/ 	.short	0x010a
        /*01ca*/ 	.byte	0x08
	.zero		1


	//----- nvinfo : EIATTR_NUM_MBARRIERS
	.align		4
.L_54:
        /*01cc*/ 	.byte	0x03, 0x38
        /*01ce*/ 	.short	0x0002


	//----- nvinfo : EIATTR_EXIT_INSTR_OFFSETS
	.align		4
        /*01d0*/ 	.byte	0x04, 0x1c
        /*01d2*/ 	.short	(.L_56 - .L_55)


	//   ....[0]....
.L_55:
        /*01d4*/ 	.word	0x00006e30


	//----- nvinfo : EIATTR_REQNTID
	.align		4
.L_56:
        /*01d8*/ 	.byte	0x04, 0x10
        /*01da*/ 	.short	(.L_58 - .L_57)
.L_57:
        /*01dc*/ 	.word	0x00000080
        /*01e0*/ 	.word	0x00000001
        /*01e4*/ 	.word	0x00000001


	//----- nvinfo : EIATTR_CRS_STACK_SIZE
	.align		4
.L_58:
        /*01e8*/ 	.byte	0x04, 0x1e
        /*01ea*/ 	.short	(.L_60 - .L_59)
.L_59:
        /*01ec*/ 	.word	0x00000000


	//----- nvinfo : EIATTR_CBANK_PARAM_SIZE
	.align		4
.L_60:
        /*01f0*/ 	.byte	0x03, 0x19
        /*01f2*/ 	.short	0x0050


	//----- nvinfo : EIATTR_PARAM_CBANK
	.align		4
        /*01f4*/ 	.byte	0x04, 0x0a
        /*01f6*/ 	.short	(.L_62 - .L_61)
	.align		4
.L_61:
        /*01f8*/ 	.word	index@(.nv.constant0.matmul_kernel)
        /*01fc*/ 	.short	0x0380
        /*01fe*/ 	.short	0x0050


	//----- nvinfo : EIATTR_SW_WAR
	.align		4
.L_62:
        /*0200*/ 	.byte	0x04, 0x36
        /*0202*/ 	.short	(.L_64 - .L_63)
.L_63:
        /*0204*/ 	.word	0x00000008
.L_64:


//--------------------- .nv.compat                --------------------------
	.section	.nv.compat,"",@"SHT_CUDA_COMPAT_INFO"
	.align	4
        /*0000*/ 	.byte	0x02, 0x02, 0x02, 0x00, 0x02, 0x05, 0x05, 0x00, 0x02, 0x03, 0x00, 0x00, 0x02, 0x06, 0x01, 0x00


//--------------------- .nv.callgraph             --------------------------
	.section	.nv.callgraph,"",@"SHT_CUDA_CALLGRAPH"
	.align	4
	.sectionentsize	8
	.align		4
        /*0000*/ 	.word	0x00000000
	.align		4
        /*0004*/ 	.word	0xffffffff
	.align		4
        /*0008*/ 	.word	0x00000000
	.align		4
        /*000c*/ 	.word	0xfffffffe
	.align		4
        /*0010*/ 	.word	0x00000000
	.align		4
        /*0014*/ 	.word	0xfffffffd
	.align		4
        /*0018*/ 	.word	0x00000000
	.align		4
        /*001c*/ 	.word	0xfffffffc


//--------------------- .text.matmul_kernel       --------------------------
	.section	.text.matmul_kernel,"ax",@progbits
	.align	128
        .global         matmul_kernel
        .type           matmul_kernel,@function
        .size           matmul_kernel,(.L_x_21 - matmul_kernel)
        .other          matmul_kernel,@"STO_CUDA_ENTRY STV_DEFAULT"
matmul_kernel:
.text.matmul_kernel:
[----:B------:R-:W0:Y:S01]  /*0000*/  LDC R1, c[0x0][0x37c] ;  /* 0x0000df00ff017b82 */ /* 0x000e220000000800 */
[----:B------:R-:W1:Y:S01]  /*0010*/  S2R R38, SR_TID.X ;  /* 0x0000000000267919 */ /* 0x000e620000002100 */
[----:B------:R-:W2:Y:S01]  /*0020*/  LDCU.64 UR22, c[0x0][0x358] ;  /* 0x00006b00ff1677ac */ /* 0x000ea20008000a00 */
[----:B-1----:R-:W-:-:S13]  /*0030*/  ISETP.GE.U32.AND P1, PT, R38, 0x20, PT ;  /* 0x000000202600780c */ /* 0x002fda0003f26070 */
[----:B--2---:R-:W-:Y:S05]  /*0040*/  @P1 BRA `(.L_x_0) ;  /* 0x0000000000b81947 */ /* 0x004fea0003800000 */
[----:B------:R-:W1:Y:S01]  /*0050*/  S2UR UR6, SR_CgaCtaId ;  /* 0x00000000000679c3 */ /* 0x000e620000008800 */
[----:B------:R-:W-:Y:S01]  /*0060*/  NOP ;  /* 0x0000000000007918 */ /* 0x000fe20000000000 */
[----:B------:R-:W-:Y:S02]  /*0070*/  UMOV UR4, 0x40 ;  /* 0x0000004000047882 */ /* 0x000fe40000000000 */
[----:B-1----:R-:W-:-:S09]  /*0080*/  ULEA UR4, UR6, UR4, 0x18 ;  /* 0x0000000406047291 */ /* 0x002fd2000f8ec0ff */
[----:B------:R-:W1:Y:S01]  /*0090*/  LDS.U8 R0, [UR4] ;  /* 0x00000004ff007984 */ /* 0x000e620008000000 */
[----:B------:R-:W-:Y:S02]  /*00a0*/  UMOV UR4, 0x400 ;  /* 0x0000040000047882 */ /* 0x000fe40000000000 */
[----:B------:R-:W-:Y:S01]  /*00b0*/  ULEA UR4, UR6, UR4, 0x18 ;  /* 0x0000000406047291 */ /* 0x000fe2000f8ec0ff */
[----:B-1----:R-:W-:-:S13]  /*00c0*/  ISETP.NE.AND P0, PT, R0, RZ, PT ;  /* 0x000000ff0000720c */ /* 0x002fda0003f05270 */
[----:B------:R-:W-:Y:S05]  /*00d0*/  @P0 BRA `(.L_x_1) ;  /* 0x00000000007c0947 */ /* 0x000fea0003800000 */
[----:B------:R-:W-:-:S13]  /*00e0*/  ELECT P0, URZ, PT ;  /* 0x0000000000ff782f */ /* 0x000fda0003800000 */
[----:B------:R-:W-:Y:S05]  /*00f0*/  @!P0 BRA `(.L_x_2) ;  /* 0x0000000000848947 */ /* 0x000fea0003800000 */
[----:B------:R-:W-:Y:S01]  /*0100*/  UMOV UR5, 0x4 ;  /* 0x0000000400057882 */ /* 0x000fe20000000000 */
[----:B------:R-:W-:Y:S02]  /*0110*/  IMAD.MOV.U32 R4, RZ, RZ, 0x1 ;  /* 0x00000001ff047424 */ /* 0x000fe400078e00ff */
[----:B------:R-:W-:Y:S02]  /*0120*/  IMAD.MOV.U32 R5, RZ, RZ, 0xf ;  /* 0x0000000fff057424 */ /* 0x000fe400078e00ff */
[----:B------:R-:W-:Y:S04]  /*0130*/  DEPBAR.LE SB1, 0x36 ;  /* 0x00009d800000791a */ /* 0x000fe80000000000 */
[----:B------:R-:W1:Y:S02]  /*0140*/  UTCATOMSWS.FIND_AND_SET.ALIGN UP0, UR5, UR5 ;  /* 0x00000005000575e3 */ /* 0x000e640008000800 */
[----:B-1----:R-:W-:-:S04]  /*0150*/  PLOP3.LUT P0, PT, PT, PT, UP0, 0x80, 0x8 ;  /* 0x000000000008781c */ /* 0x002fc80003f0f008 */
[----:B------:R-:W-:-:S04]  /*0160*/  SEL R0, RZ, 0xffffffff, !P0 ;  /* 0xffffffffff007807 */ /* 0x000fc80004000000 */
[----:B------:R-:W-:Y:S01]  /*0170*/  ISETP.NE.AND P0, PT, R0, RZ, PT ;  /* 0x000000ff0000720c */ /* 0x000fe20003f05270 */
[----:B------:R-:W-:-:S12]  /*0180*/  IMAD.U32 R0, RZ, RZ, UR5 ;  /* 0x00000005ff007e24 */ /* 0x000fd8000f8e00ff */
[----:B------:R-:W-:Y:S05]  /*0190*/  @P0 BRA `(.L_x_3) ;  /* 0x0000000000240947 */ /* 0x000fea0003800000 */
.L_x_4:
[----:B------:R-:W-:Y:S05]  /*01a0*/  NANOSLEEP 0x64 ;  /* 0x000000640000795d */ /* 0x000fea0003800000 */
[----:B------:R-:W-:-:S05]  /*01b0*/  UMOV UR5, 0x4 ;  /* 0x0000000400057882 */ /* 0x000fca0000000000 */
[----:B------:R-:W-:Y:S04]  /*01c0*/  DEPBAR.LE SB1, 0x36 ;  /* 0x00009d800000791a */ /* 0x000fe80000000000 */
[----:B------:R-:W1:Y:S02]  /*01d0*/  UTCATOMSWS.FIND_AND_SET.ALIGN UP0, UR5, UR5 ;  /* 0x00000005000575e3 */ /* 0x000e640008000800 */
[----:B-1----:R-:W-:-:S04]  /*01e0*/  PLOP3.LUT P0, PT, PT, PT, UP0, 0x80, 0x8 ;  /* 0x000000000008781c */ /* 0x002fc80003f0f008 */
[----:B------:R-:W-:-:S04]  /*01f0*/  SEL R0, RZ, 0xffffffff, !P0 ;  /* 0xffffffffff007807 */ /* 0x000fc80004000000 */
[----:B------:R-:W-:Y:S01]  /*0200*/  ISETP.NE.AND P0, PT, R0, RZ, PT ;  /* 0x000000ff0000720c */ /* 0x000fe20003f05270 */
[----:B------:R-:W-:-:S12]  /*0210*/  IMAD.U32 R0, RZ, RZ, UR5 ;  /* 0x00000005ff007e24 */ /* 0x000fd8000f8e00ff */
[----:B------:R-:W-:Y:S05]  /*0220*/  @!P0 BRA `(.L_x_4) ;  /* 0xfffffffc00dc8947 */ /* 0x000fea000383ffff */
.L_x_3:
[C---:B------:R-:W-:Y:S01]  /*0230*/  VIADD R3, R0.reuse, 0x10 ;  /* 0x0000001000037836 */ /* 0x040fe20000000000 */
[----:B------:R-:W-:Y:S01]  /*0240*/  UMOV UR5, 0x50 ;  /* 0x0000005000057882 */ /* 0x000fe20000000000 */
[----:B------:R-:W-:Y:S01]  /*0250*/  SHF.L.U32 R2, R5, R0, RZ ;  /* 0x0000000005027219 */ /* 0x000fe200000006ff */
[----:B------:R-:W-:Y:S01]  /*0260*/  ULEA UR5, UR6, UR5, 0x18 ;  /* 0x0000000506057291 */ /* 0x000fe2000f8ec0ff */
[----:B------:R-:W-:Y:S01]  /*0270*/  IMAD.SHL.U32 R0, R0, 0x20, RZ ;  /* 0x0000002000007824 */ /* 0x000fe200078e00ff */
[----:B------:R-:W-:-:S04]  /*0280*/  SHF.L.U32 R3, R4, R3, RZ ;  /* 0x0000000304037219 */ /* 0x000fc800000006ff */
[----:B------:R-:W-:-:S05]  /*0290*/  LOP3.LUT R2, R3, R2, RZ, 0xfc, !PT ;  /* 0x0000000203027212 */ /* 0x000fca00078efcff */
[----:B------:R1:W-:Y:S04]  /*02a0*/  ATOMS.OR RZ, [UR5], R2 ;  /* 0x00000002ffff798c */ /* 0x0003e8000b000005 */
[----:B------:R1:W-:Y:S01]  /*02b0*/  STS [UR4], R0 ;  /* 0x00000000ff007988 */ /* 0x0003e20008000804 */
[----:B------:R-:W-:Y:S05]  /*02c0*/  BRA `(.L_x_2) ;  /* 0x0000000000107947 */ /* 0x000fea0003800000 */
.L_x_1:
[----:B------:R-:W-:Y:S01]  /*02d0*/  IMAD.MOV.U32 R0, RZ, RZ, -0x1 ;  /* 0xffffffffff007424 */ /* 0x000fe200078e00ff */
[----:B------:R-:W-:-:S04]  /*02e0*/  MOV R2, 0x310 ;  /* 0x0000031000027802 */ /* 0x000fc80000000f00 */
[----:B------:R1:W-:Y:S03]  /*02f0*/  STS [UR4], R0 ;  /* 0x00000000ff007988 */ /* 0x0003e60008000804 */
[----:B01----:R-:W-:Y:S05]  /*0300*/  CALL.REL.NOINC `($__internal_1_$__cuda_sm10x_tcgen05_guardrail_trap_phase_invalid_during_alloc) ;  /* 0x0000006800f07944 */ /* 0x003fea0003c00000 */
.L_x_2:
[----:B------:R-:W-:Y:S05]  /*0310*/  WARPSYNC.ALL ;  /* 0x0000000000007948 */ /* 0x000fea0003800000 */
[----:B------:R-:W-:Y:S01]  /*0320*/  NOP ;  /* 0x0000000000007918 */ /* 0x000fe20000000000 */
.L_x_0:
[----:B------:R-:W2:Y:S01]  /*0330*/  LDC.64 R70, c[0x0][0x398] ;  /* 0x0000e600ff467b82 */ /* 0x000ea20000000a00 */
[----:B------:R-:W3:Y:S01]  /*0340*/  S2R R5, SR_CTAID.X ;  /* 0x0000000000057919 */ /* 0x000ee20000002500 */
[----:B------:R-:W-:Y:S01]  /*0350*/  UMOV UR11, 0x400 ;  /* 0x00000400000b7882 */ /* 0x000fe20000000000 */
[----:B------:R-:W-:Y:S01]  /*0360*/  SHF.R.U32.HI R19, RZ, 0x5, R38 ;  /* 0x00000005ff137819 */ /* 0x000fe20000011626 */
[----:B------:R-:W4:Y:S03]  /*0370*/  LDCU.128 UR16, c[0x0][0x380] ;  /* 0x00007000ff1077ac */ /* 0x000f260008000c00 */
[----:B------:R-:W-:Y:S01]  /*0380*/  SGXT.U32 R19, R19, 0x2 ;  /* 0x000000021313781a */ /* 0x000fe20000000000 */
[----:B------:R-:W5:Y:S01]  /*0390*/  S2UR UR5, SR_CgaCtaId ;  /* 0x00000000000579c3 */ /* 0x000f620000008800 */
[----:B------:R-:W-:-:S07]  /*03a0*/  UMOV UR7, 0x1 ;  /* 0x0000000100077882 */ /* 0x000fce0000000000 */
[----:B------:R-:W1:Y:S02]  /*03b0*/  LDC.64 R56, c[0x0][0x3a8] ;  /* 0x0000ea00ff387b82 */ /* 0x000e640000000a00 */
[----:B-12---:R-:W-:Y:S01]  /*03c0*/  VIADD R0, R71, 0x3f ;  /* 0x0000003f47007836 */ /* 0x006fe20000000000 */
[----:B------:R-:W-:-:S04]  /*03d0*/  IABS R14, R71 ;  /* 0x00000047000e7213 */ /* 0x000fc80000000000 */
[----:B------:R-:W-:Y:S01]  /*03e0*/  SHF.R.S32.HI R3, RZ, 0x1f, R0 ;  /* 0x0000001fff037819 */ /* 0x000fe20000011400 */
[----:B-----5:R-:W-:-:S03]  /*03f0*/  ULEA UR11, UR5, UR11, 0x18 ;  /* 0x0000000b050b7291 */ /* 0x020fc6000f8ec0ff */
[----:B------:R-:W-:Y:S02]  /*0400*/  LEA.HI R3, R3, R0, RZ, 0x6 ;  /* 0x0000000003037211 */ /* 0x000fe400078f30ff */
[----:B---3--:R-:W-:Y:S02]  /*0410*/  IABS R8, R5 ;  /* 0x0000000500087213 */ /* 0x008fe40000000000 */
[----:B------:R-:W-:-:S04]  /*0420*/  SHF.R.S32.HI R4, RZ, 0x6, R3 ;  /* 0x00000006ff047819 */ /* 0x000fc80000011403 */
[-C--:B------:R-:W-:Y:S02]  /*0430*/  IABS R7, R4.reuse ;  /* 0x0000000400077213 */ /* 0x080fe40000000000 */
[----:B------:R-:W-:Y:S02]  /*0440*/  IABS R10, R4 ;  /* 0x00000004000a7213 */ /* 0x000fe40000000000 */
[----:B------:R-:W1:Y:S08]  /*0450*/  I2F.RP R0, R7 ;  /* 0x0000000700007306 */ /* 0x000e700000209400 */
[----:B-1----:R-:W1:Y:S02]  /*0460*/  MUFU.RCP R0, R0 ;  /* 0x0000000000007308 */ /* 0x002e640000001000 */
[----:B-1----:R-:W-:-:S02]  /*0470*/  VIADD R2, R0, 0xffffffe ;  /* 0x0ffffffe00027836 */ /* 0x002fc40000000000 */
[----:B------:R-:W-:-:S04]  /*0480*/  IMAD.MOV R0, RZ, RZ, -R10 ;  /* 0x000000ffff007224 */ /* 0x000fc800078e0a0a */
[----:B------:R1:W2:Y:S02]  /*0490*/  F2I.FTZ.U32.TRUNC.NTZ R3, R2 ;  /* 0x0000000200037305 */ /* 0x0002a4000021f000 */
[----:B-1----:R-:W-:Y:S02]  /*04a0*/  IMAD.MOV.U32 R2, RZ, RZ, RZ ;  /* 0x000000ffff027224 */ /* 0x002fe400078e00ff */
[----:B--2---:R-:W-:-:S04]  /*04b0*/  IMAD.MOV R6, RZ, RZ, -R3 ;  /* 0x000000ffff067224 */ /* 0x004fc800078e0a03 */
[----:B------:R-:W-:Y:S02]  /*04c0*/  IMAD R9, R6, R7, RZ ;  /* 0x0000000706097224 */ /* 0x000fe400078e02ff */
[----:B------:R-:W-:Y:S02]  /*04d0*/  IMAD.MOV.U32 R6, RZ, RZ, R8 ;  /* 0x000000ffff067224 */ /* 0x000fe400078e0008 */
[----:B------:R-:W-:-:S06]  /*04e0*/  IMAD.HI.U32 R3, R3, R9, R2 ;  /* 0x0000000903037227 */ /* 0x000fcc00078e0002 */
[----:B------:R-:W-:-:S04]  /*04f0*/  IMAD.HI.U32 R3, R3, R6, RZ ;  /* 0x0000000603037227 */ /* 0x000fc800078e00ff */
[----:B------:R-:W-:Y:S01]  /*0500*/  IMAD R0, R3, R0, R6 ;  /* 0x0000000003007224 */ /* 0x000fe200078e0206 */
[----:B------:R-:W-:Y:S04]  /*0510*/  BAR.SYNC.DEFER_BLOCKING 0x0 ;  /* 0x0000000000007b1d */ /* 0x000fe80000010000 */
[----:B------:R-:W-:-:S13]  /*0520*/  ISETP.GT.U32.AND P2, PT, R7, R0, PT ;  /* 0x000000000700720c */ /* 0x000fda0003f44070 */
[----:B------:R-:W-:Y:S02]  /*0530*/  @!P2 IMAD.IADD R0, R0, 0x1, -R7 ;  /* 0x000000010000a824 */ /* 0x000fe400078e0a07 */
[----:B------:R-:W-:Y:S01]  /*0540*/  @!P2 VIADD R3, R3, 0x1 ;  /* 0x000000010303a836 */ /* 0x000fe20000000000 */
[----:B------:R-:W-:Y:S02]  /*0550*/  ISETP.NE.AND P2, PT, R4, RZ, PT ;  /* 0x000000ff0400720c */ /* 0x000fe40003f45270 */
[----:B------:R-:W-:Y:S02]  /*0560*/  ISETP.GE.U32.AND P0, PT, R0, R7, PT ;  /* 0x000000070000720c */ /* 0x000fe40003f06070 */
[----:B------:R-:W-:-:S04]  /*0570*/  LOP3.LUT R0, R5, R4, RZ, 0x3c, !PT ;  /* 0x0000000405007212 */ /* 0x000fc800078e3cff */
[----:B------:R-:W-:Y:S01]  /*0580*/  ISETP.GE.AND P3, PT, R0, RZ, PT ;  /* 0x000000ff0000720c */ /* 0x000fe20003f66270 */
[----:B------:R-:W-:-:S06]  /*0590*/  VIADD R0, R70, 0x7f ;  /* 0x0000007f46007836 */ /* 0x000fcc0000000000 */
[----:B------:R-:W-:-:S04]  /*05a0*/  @P0 VIADD R3, R3, 0x1 ;  /* 0x0000000103030836 */ /* 0x000fc80000000000 */
[----:B------:R-:W-:Y:S01]  /*05b0*/  IMAD.MOV.U32 R8, RZ, RZ, R3 ;  /* 0x000000ffff087224 */ /* 0x000fe200078e0003 */
[----:B------:R-:W-:-:S03]  /*05c0*/  SHF.R.S32.HI R3, RZ, 0x1f, R0 ;  /* 0x0000001fff037819 */ /* 0x000fc60000011400 */
[----:B------:R-:W-:Y:S01]  /*05d0*/  @!P3 IMAD.MOV R8, RZ, RZ, -R8 ;  /* 0x000000ffff08b224 */ /* 0x000fe200078e0a08 */
[----:B------:R-:W-:Y:S02]  /*05e0*/  LEA.HI R3, R3, R0, RZ, 0x7 ;  /* 0x0000000003037211 */ /* 0x000fe400078f38ff */
[----:B------:R-:W-:-:S04]  /*05f0*/  @!P2 LOP3.LUT R8, RZ, R4, RZ, 0x33, !PT ;  /* 0x00000004ff08a212 */ /* 0x000fc800078e33ff */
[----:B------:R-:W-:Y:S01]  /*0600*/  LEA.HI.SX32 R3, R3, -R8, 0x19 ;  /* 0x8000000803037211 */ /* 0x000fe200078fcaff */
[----:B------:R-:W-:-:S03]  /*0610*/  IMAD.MOV R6, RZ, RZ, -R8 ;  /* 0x000000ffff067224 */ /* 0x000fc600078e0a08 */
[----:B------:R-:W-:Y:S01]  /*0620*/  VIMNMX R11, PT, PT, R3, 0x1, PT ;  /* 0x00000001030b7848 */ /* 0x000fe20003fe0100 */
[----:B------:R-:W-:-:S03]  /*0630*/  IMAD R10, R4, R6, R5 ;  /* 0x00000006040a7224 */ /* 0x000fc600078e0205 */
[----:B------:R-:W-:Y:S02]  /*0640*/  IABS R7, R11 ;  /* 0x0000000b00077213 */ /* 0x000fe40000000000 */
[----:B------:R-:W-:Y:S02]  /*0650*/  IABS R6, R10 ;  /* 0x0000000a00067213 */ /* 0x000fe40000000000 */
[----:B------:R-:W1:Y:S08]  /*0660*/  I2F.RP R0, R7 ;  /* 0x0000000700007306 */ /* 0x000e700000209400 */
[----:B-1----:R-:W1:Y:S02]  /*0670*/  MUFU.RCP R0, R0 ;  /* 0x0000000000007308 */ /* 0x002e640000001000 */
[----:B-1----:R-:W-:-:S06]  /*0680*/  VIADD R2, R0, 0xffffffe ;  /* 0x0ffffffe00027836 */ /* 0x002fcc0000000000 */
[----:B------:R1:W2:Y:S02]  /*0690*/  F2I.FTZ.U32.TRUNC.NTZ R3, R2 ;  /* 0x0000000200037305 */ /* 0x0002a4000021f000 */
[----:B-1----:R-:W-:Y:S02]  /*06a0*/  IMAD.MOV.U32 R2, RZ, RZ, RZ ;  /* 0x000000ffff027224 */ /* 0x002fe400078e00ff */
[----:B--2---:R-:W-:-:S04]  /*06b0*/  IMAD.MOV R9, RZ, RZ, -R3 ;  /* 0x000000ffff097224 */ /* 0x004fc800078e0a03 */
[----:B------:R-:W-:Y:S01]  /*06c0*/  IMAD.MOV.U32 R4, RZ, RZ, R9 ;  /* 0x000000ffff047224 */ /* 0x000fe200078e0009 */
[----:B------:R-:W-:-:S03]  /*06d0*/  IABS R9, R11 ;  /* 0x0000000b00097213 */ /* 0x000fc60000000000 */
[----:B------:R-:W-:Y:S02]  /*06e0*/  IMAD R5, R4, R7, RZ ;  /* 0x0000000704057224 */ /* 0x000fe400078e02ff */
[----:B------:R-:W-:Y:S02]  /*06f0*/  IMAD.MOV.U32 R4, RZ, RZ, R6 ;  /* 0x000000ffff047224 */ /* 0x000fe400078e0006 */
[----:B------:R-:W-:Y:S01]  /*0700*/  IMAD.HI.U32 R3, R3, R5, R2 ;  /* 0x0000000503037227 */ /* 0x000fe200078e0002 */
[----:B------:R-:W1:Y:S03]  /*0710*/  I2F.RP R6, R14 ;  /* 0x0000000e00067306 */ /* 0x000e660000209400 */
[----:B------:R-:W-:Y:S01]  /*0720*/  IMAD.MOV R0, RZ, RZ, -R9 ;  /* 0x000000ffff007224 */ /* 0x000fe200078e0a09 */
[----:B------:R-:W-:Y:S01]  /*0730*/  IABS R9, R70 ;  /* 0x0000004600097213 */ /* 0x000fe20000000000 */
[----:B------:R-:W-:-:S03]  /*0740*/  IMAD.HI.U32 R3, R3, R4, RZ ;  /* 0x0000000403037227 */ /* 0x000fc600078e00ff */
[----:B------:R-:W2:Y:S01]  /*0750*/  I2F.RP R2, R9 ;  /* 0x0000000900027306 */ /* 0x000ea20000209400 */
[----:B------:R-:W-:-:S05]  /*0760*/  IMAD R0, R3, R0, R4 ;  /* 0x0000000003007224 */ /* 0x000fca00078e0204 */
[----:B------:R-:W-:Y:S02]  /*0770*/  ISETP.GT.U32.AND P2, PT, R7, R0, PT ;  /* 0x000000000700720c */ /* 0x000fe40003f44070 */
[----:B-1----:R-:W1:Y:S08]  /*0780*/  MUFU.RCP R6, R6 ;  /* 0x0000000600067308 */ /* 0x002e700000001000 */
[----:B--2---:R-:W2:Y:S03]  /*0790*/  MUFU.RCP R2, R2 ;  /* 0x0000000200027308 */ /* 0x004ea60000001000 */
[----:B------:R-:W-:-:S02]  /*07a0*/  @!P2 IMAD.IADD R0, R0, 0x1, -R7 ;  /* 0x000000010000a824 */ /* 0x000fc400078e0a07 */
[----:B------:R-:W-:Y:S01]  /*07b0*/  @!P2 VIADD R3, R3, 0x1 ;  /* 0x000000010303a836 */ /* 0x000fe20000000000 */
[----:B------:R-:W-:Y:S02]  /*07c0*/  ISETP.NE.AND P2, PT, R11, RZ, PT ;  /* 0x000000ff0b00720c */ /* 0x000fe40003f45270 */
[----:B------:R-:W-:Y:S01]  /*07d0*/  ISETP.GE.U32.AND P0, PT, R0, R7, PT ;  /* 0x000000070000720c */ /* 0x000fe20003f06070 */
[----:B-1----:R-:W-:Y:S01]  /*07e0*/  VIADD R34, R6, 0xffffffe ;  /* 0x0ffffffe06227836 */ /* 0x002fe20000000000 */
[----:B------:R-:W-:-:S03]  /*07f0*/  LOP3.LUT R0, R10, R11, RZ, 0x3c, !PT ;  /* 0x0000000b0a007212 */ /* 0x000fc600078e3cff */
[----:B------:R1:W-:Y:S01]  /*0800*/  F2I.FTZ.U32.TRUNC.NTZ R35, R34 ;  /* 0x0000002200237305 */ /* 0x0003e2000021f000 */
[----:B------:R-:W-:Y:S01]  /*0810*/  ISETP.GE.AND P3, PT, R0, RZ, PT ;  /* 0x000000ff0000720c */ /* 0x000fe20003f66270 */
[----:B--2---:R-:W-:-:S06]  /*0820*/  VIADD R4, R2, 0xffffffe ;  /* 0x0ffffffe02047836 */ /* 0x004fcc0000000000 */
[----:B------:R-:W-:Y:S01]  /*0830*/  @P0 VIADD R3, R3, 0x1 ;  /* 0x0000000103030836 */ /* 0x000fe20000000000 */
[----:B------:R2:W3:Y:S01]  /*0840*/  F2I.FTZ.U32.TRUNC.NTZ R5, R4 ;  /* 0x0000000400057305 */ /* 0x0004e2000021f000 */
[----:B-1----:R-:W-:Y:S02]  /*0850*/  IMAD.MOV.U32 R34, RZ, RZ, RZ ;  /* 0x000000ffff227224 */ /* 0x002fe400078e00ff */
[----:B------:R-:W-:Y:S01]  /*0860*/  IMAD.MOV.U32 R12, RZ, RZ, R3 ;  /* 0x000000ffff0c7224 */ /* 0x000fe200078e0003 */
[----:B------:R-:W-:-:S03]  /*0870*/  LOP3.LUT R3, R38, 0x7f, RZ, 0xc0, !PT ;  /* 0x0000007f26037812 */ /* 0x000fc600078ec0ff */
[----:B------:R-:W-:Y:S01]  /*0880*/  @!P3 IMAD.MOV R12, RZ, RZ, -R12 ;  /* 0x000000ffff0cb224 */ /* 0x000fe200078e0a0c */
[----:B------:R-:W-:Y:S01]  /*0890*/  @!P2 LOP3.LUT R12, RZ, R11, RZ, 0x33, !PT ;  /* 0x0000000bff0ca212 */ /* 0x000fe200078e33ff */
[----:B--2---:R-:W-:-:S04]  /*08a0*/  IMAD.MOV.U32 R4, RZ, RZ, RZ ;  /* 0x000000ffff047224 */ /* 0x004fc800078e00ff */
[----:B------:R-:W-:Y:S02]  /*08b0*/  IMAD.MOV R0, RZ, RZ, -R12 ;  /* 0x000000ffff007224 */ /* 0x000fe400078e0a0c */
[----:B---3--:R-:W-:Y:S02]  /*08c0*/  IMAD.MOV R2, RZ, RZ, -R5 ;  /* 0x000000ffff027224 */ /* 0x008fe400078e0a05 */
[----:B------:R-:W-:-:S04]  /*08d0*/  IMAD R0, R11, R0, R10 ;  /* 0x000000000b007224 */ /* 0x000fc800078e020a */
[----:B------:R-:W-:Y:S02]  /*08e0*/  IMAD.IADD R0, R8, 0x1, R0 ;  /* 0x0000000108007824 */ /* 0x000fe400078e0200 */
[----:B------:R-:W-:Y:S02]  /*08f0*/  IMAD.MOV.U32 R8, RZ, RZ, R2 ;  /* 0x000000ffff087224 */ /* 0x000fe400078e0002 */
[----:B------:R-:W-:Y:S02]  /*0900*/  IMAD R2, R0, 0x80, R3 ;  /* 0x0000008000027824 */ /* 0x000fe400078e0203 */
[----:B------:R-:W-:Y:S02]  /*0910*/  IMAD R7, R8, R9, RZ ;  /* 0x0000000908077224 */ /* 0x000fe400078e02ff */
[----:B------:R-:W1:Y:S01]  /*0920*/  LDS R8, [UR11] ;  /* 0x0000000bff087984 */ /* 0x000e620008000800 */
[----:B------:R-:W-:Y:S01]  /*0930*/  IABS R0, R2 ;  /* 0x0000000200007213 */ /* 0x000fe20000000000 */
[----:B------:R-:W-:Y:S01]  /*0940*/  IMAD.HI.U32 R4, R5, R7, R4 ;  /* 0x0000000705047227 */ /* 0x000fe200078e0004 */
[----:B------:R-:W-:Y:S01]  /*0950*/  BAR.SYNC.DEFER_BLOCKING 0x0 ;  /* 0x0000000000007b1d */ /* 0x000fe20000010000 */
[----:B------:R-:W-:-:S02]  /*0960*/  ISETP.GE.AND P3, PT, R2, RZ, PT ;  /* 0x000000ff0200720c */ /* 0x000fc40003f66270 */
[----:B------:R-:W-:Y:S02]  /*0970*/  IMAD.MOV R7, RZ, RZ, -R35 ;  /* 0x000000ffff077224 */ /* 0x000fe400078e0a23 */
[----:B------:R-:W-:-:S04]  /*0980*/  IMAD.HI.U32 R4, R4, R0, RZ ;  /* 0x0000000004047227 */ /* 0x000fc800078e00ff */
[----:B------:R-:W-:Y:S02]  /*0990*/  IMAD.MOV R4, RZ, RZ, -R4 ;  /* 0x000000ffff047224 */ /* 0x000fe400078e0a04 */
[----:B------:R-:W-:Y:S02]  /*09a0*/  IMAD R7, R7, R14, RZ ;  /* 0x0000000e07077224 */ /* 0x000fe400078e02ff */
[C---:B------:R-:W-:Y:S02]  /*09b0*/  IMAD R6, R9.reuse, R4, R0 ;  /* 0x0000000409067224 */ /* 0x040fe400078e0200 */
[----:B------:R-:W2:Y:S01]  /*09c0*/  LDC.64 R4, c[0x0][0x3a0] ;  /* 0x0000e800ff047b82 */ /* 0x000ea20000000a00 */
[----:B------:R-:W-:Y:S02]  /*09d0*/  IMAD.SHL.U32 R0, R12, 0x40, RZ ;  /* 0x000000400c007824 */ /* 0x000fe400078e00ff */
[----:B------:R-:W-:Y:S01]  /*09e0*/  ISETP.GT.U32.AND P0, PT, R9, R6, PT ;  /* 0x000000060900720c */ /* 0x000fe20003f04070 */
[----:B------:R-:W-:-:S02]  /*09f0*/  IMAD.HI.U32 R34, R35, R7, R34 ;  /* 0x0000000723227227 */ /* 0x000fc400078e0022 */
[----:B------:R-:W-:-:S04]  /*0a00*/  LOP3.LUT R19, R0, R19, RZ, 0xfc, !PT ;  /* 0x0000001300137212 */ /* 0x000fc800078efcff */
[----:B------:R-:W-:Y:S02]  /*0a10*/  IABS R17, R19 ;  /* 0x0000001300117213 */ /* 0x000fe40000000000 */
[----:B------:R-:W-:-:S03]  /*0a20*/  LOP3.LUT R42, R19, 0x4, RZ, 0xfc, !PT ;  /* 0x00000004132a7812 */ /* 0x000fc600078efcff */
[----:B------:R-:W-:Y:S01]  /*0a30*/  IMAD.HI.U32 R7, R34, R17, RZ ;  /* 0x0000001122077227 */ /* 0x000fe200078e00ff */
[----:B------:R-:W-:-:S03]  /*0a40*/  IABS R51, R42 ;  /* 0x0000002a00337213 */ /* 0x000fc60000000000 */
[----:B------:R-:W-:Y:S01]  /*0a50*/  @!P0 IMAD.IADD R6, R6, 0x1, -R9 ;  /* 0x0000000106068824 */ /* 0x000fe200078e0a09 */
[----:B------:R-:W-:Y:S01]  /*0a60*/  ISETP.NE.AND P0, PT, R70, RZ, PT ;  /* 0x000000ff4600720c */ /* 0x000fe20003f05270 */
[----:B------:R-:W-:Y:S01]  /*0a70*/  IMAD.MOV R7, RZ, RZ, -R7 ;  /* 0x000000ffff077224 */ /* 0x000fe200078e0a07 */
[----:B-1----:R-:W-:Y:S02]  /*0a80*/  R2UR UR10, R8 ;  /* 0x00000000080a72ca */ /* 0x002fe400000e0000 */
[----:B------:R-:W-:Y:S01]  /*0a90*/  ISETP.GT.U32.AND P2, PT, R9, R6, PT ;  /* 0x000000060900720c */ /* 0x000fe20003f44070 */
[----:B------:R-:W-:Y:S02]  /*0aa0*/  IMAD R17, R14, R7, R17 ;  /* 0x000000070e117224 */ /* 0x000fe400078e0211 */
[C---:B--2---:R-:W-:Y:S02]  /*0ab0*/  VIADD R7, R4.reuse, 0xffffffec ;  /* 0xffffffec04077836 */ /* 0x044fe40000000000 */
[----:B------:R-:W-:-:S02]  /*0ac0*/  VIADD R10, R4, 0xffffffea ;  /* 0xffffffea040a7836 */ /* 0x000fc40000000000 */
[C---:B------:R-:W-:Y:S02]  /*0ad0*/  VIADD R11, R4.reuse, 0xffffffe4 ;  /* 0xffffffe4040b7836 */ /* 0x040fe40000000000 */
[C---:B------:R-:W-:Y:S02]  /*0ae0*/  VIADD R16, R4.reuse, 0xffffffe6 ;  /* 0xffffffe604107836 */ /* 0x040fe40000000000 */
[----:B------:R-:W-:Y:S02]  /*0af0*/  VIADD R15, R4, 0xffffffe7 ;  /* 0xffffffe7040f7836 */ /* 0x000fe40000000000 */
[----:B------:R-:W-:Y:S01]  /*0b00*/  @!P2 IMAD.IADD R6, R6, 0x1, -R9 ;  /* 0x000000010606a824 */ /* 0x000fe200078e0a09 */
[----:B------:R-:W-:Y:S01]  /*0b10*/  ISETP.NE.U32.AND P2, PT, R3, RZ, PT ;  /* 0x000000ff0300720c */ /* 0x000fe20003f45070 */
[----:B------:R-:W-:Y:S01]  /*0b20*/  VIADD R3, R4, 0xfffffffe ;  /* 0xfffffffe04037836 */ /* 0x000fe20000000000 */
[----:B------:R-:W-:Y:S01]  /*0b30*/  SHF.R.U32.HI R9, RZ, 0x5, R38 ;  /* 0x00000005ff097819 */ /* 0x000fe20000011626 */
[----:B------:R-:W-:-:S02]  /*0b40*/  IMAD.MOV.U32 R22, RZ, RZ, R6 ;  /* 0x000000ffff167224 */ /* 0x000fc400078e0006 */
[C---:B------:R-:W-:Y:S01]  /*0b50*/  VIADD R6, R4.reuse, 0xfffffff0 ;  /* 0xfffffff004067836 */ /* 0x040fe20000000000 */
[----:B------:R-:W-:Y:S01]  /*0b60*/  ISETP.GE.U32.AND P5, PT, R3, 0x7fffffdf, PT ;  /* 0x7fffffdf0300780c */ /* 0x000fe20003fa6070 */
[----:B------:R-:W-:Y:S01]  /*0b70*/  @!P3 IMAD.MOV R22, RZ, RZ, -R22 ;  /* 0x000000ffff16b224 */ /* 0x000fe200078e0a16 */
[----:B------:R-:W-:Y:S01]  /*0b80*/  @!P0 LOP3.LUT R22, RZ, R70, RZ, 0x33, !PT ;  /* 0x00000046ff168212 */ /* 0x000fe200078e33ff */
[----:B------:R-:W-:Y:S01]  /*0b90*/  VIADD R3, R4, 0xffffffed ;  /* 0xffffffed04037836 */ /* 0x000fe20000000000 */
[----:B------:R-:W-:Y:S01]  /*0ba0*/  ISETP.GE.U32.AND P0, PT, R6, 0x7fffffd1, PT ;  /* 0x7fffffd10600780c */ /* 0x000fe20003f06070 */
[C---:B------:R-:W-:Y:S01]  /*0bb0*/  VIADD R6, R4.reuse, 0xfffffffd ;  /* 0xfffffffd04067836 */ /* 0x040fe20000000000 */
[----:B------:R-:W-:Y:S01]  /*0bc0*/  ISETP.GE.U32.AND P3, PT, R7, 0x7fffffcd, PT ;  /* 0x7fffffcd0700780c */ /* 0x000fe20003f66070 */
[C---:B------:R-:W-:Y:S01]  /*0bd0*/  VIADD R7, R4.reuse, 0xffffffe8 ;  /* 0xffffffe804077836 */ /* 0x040fe20000000000 */
[----:B------:R-:W-:Y:S01]  /*0be0*/  ISETP.GE.U32.AND P6, PT, R3, 0x7fffffce, PT ;  /* 0x7fffffce0300780c */ /* 0x000fe20003fc6070 */
[----:B------:R-:W-:Y:S01]  /*0bf0*/  VIADD R3, R4, 0xffffffef ;  /* 0xffffffef04037836 */ /* 0x000fe20000000000 */
[----:B------:R-:W-:Y:S01]  /*0c00*/  ISETP.GE.U32.AND P4, PT, R6, 0x7fffffde, PT ;  /* 0x7fffffde0600780c */ /* 0x000fe20003f86070 */
[C---:B------:R-:W-:Y:S01]  /*0c10*/  VIADD R6, R4.reuse, 0xffffffee ;  /* 0xffffffee04067836 */ /* 0x040fe20000000000 */
[----:B------:R-:W-:Y:S01]  /*0c20*/  R2UR UR9, R9 ;  /* 0x00000000090972ca */ /* 0x000fe200000e0000 */
[C---:B------:R-:W-:Y:S01]  /*0c30*/  VIADD R20, R4.reuse, 0xffffffe2 ;  /* 0xffffffe204147836 */ /* 0x040fe20000000000 */
[----:B------:R-:W-:Y:S01]  /*0c40*/  SEL R8, RZ, 0x1, P3 ;  /* 0x00000001ff087807 */ /* 0x000fe20001800000 */
[----:B------:R-:W-:Y:S01]  /*0c50*/  VIADD R23, R4, 0xffffffe3 ;  /* 0xffffffe304177836 */ /* 0x000fe20000000000 */
[----:B------:R-:W-:Y:S01]  /*0c60*/  ISETP.GE.U32.AND P3, PT, R6, 0x7fffffcf, PT ;  /* 0x7fffffcf0600780c */ /* 0x000fe20003f66070 */
[----:B------:R-:W-:Y:S01]  /*0c70*/  IMAD R35, R22, R5, RZ ;  /* 0x0000000516237224 */ /* 0x000fe200078e02ff */
[----:B------:R-:W-:-:S02]  /*0c80*/  SEL R9, RZ, 0x1fffe, P6 ;  /* 0x0001fffeff097807 */ /* 0x000fc40003000000 */
[----:B------:R-:W-:Y:S01]  /*0c90*/  ISETP.GE.U32.AND P6, PT, R3, 0x7fffffd0, PT ;  /* 0x7fffffd00300780c */ /* 0x000fe20003fc6070 */
[----:B------:R-:W-:Y:S01]  /*0ca0*/  VIADD R3, R4, 0xffffffe9 ;  /* 0xffffffe904037836 */ /* 0x000fe20000000000 */
[----:B------:R-:W-:Y:S01]  /*0cb0*/  SEL R6, RZ, 0x4, P3 ;  /* 0x00000004ff067807 */ /* 0x000fe20001800000 */
[----:B------:R-:W-:Y:S01]  /*0cc0*/  IMAD.IADD R8, R8, 0x1, R9 ;  /* 0x0000000108087824 */ /* 0x000fe200078e0209 */
[----:B------:R-:W-:Y:S01]  /*0cd0*/  ISETP.GE.U32.AND P3, PT, R7, 0x7fffffc9, PT ;  /* 0x7fffffc90700780c */ /* 0x000fe20003f66070 */
[----:B------:R-:W-:Y:S01]  /*0ce0*/  VIADD R37, R0, UR9 ;  /* 0x0000000900257c36 */ /* 0x000fe20008000000 */
[----:B------:R-:W-:Y:S01]  /*0cf0*/  SEL R7, RZ, 0x7fff8, P6 ;  /* 0x0007fff8ff077807 */ /* 0x000fe20003000000 */
[----:B------:R-:W-:Y:S01]  /*0d00*/  USHF.L.U32 UR4, UR9, 0x15, URZ ;  /* 0x0000001509047899 */ /* 0x000fe200080006ff */
[----:B------:R-:W-:Y:S01]  /*0d10*/  ISETP.GE.U32.AND P6, PT, R3, 0x7fffffca, PT ;  /* 0x7fffffca0300780c */ /* 0x000fe20003fc6070 */
[----:B------:R-:W-:Y:S01]  /*0d20*/  VIADD R3, R4, 0xffffffeb ;  /* 0xffffffeb04037836 */ /* 0x000fe20000000000 */
[----:B------:R-:W-:Y:S01]  /*0d30*/  SEL R12, RZ, 0x1, P3 ;  /* 0x00000001ff0c7807 */ /* 0x000fe20001800000 */
[----:B------:R-:W-:Y:S01]  /*0d40*/  VIADD R50, R37, 0x1c ;  /* 0x0000001c25327836 */ /* 0x000fe20000000000 */
[----:B------:R-:W-:Y:S01]  /*0d50*/  ISETP.GE.U32.AND P3, PT, R10, 0x7fffffcb, PT ;  /* 0x7fffffcb0a00780c */ /* 0x000fe20003f66070 */
[----:B------:R-:W-:Y:S01]  /*0d60*/  ULOP3.LUT UR4, UR4, 0x600000, URZ, 0xc0, !UPT ;  /* 0x0060000004047892 */ /* 0x000fe2000f8ec0ff */
[----:B------:R-:W-:-:S02]  /*0d70*/  SEL R13, RZ, 0x1fffe, P6 ;  /* 0x0001fffeff0d7807 */ /* 0x000fc40003000000 */
[----:B------:R-:W-:Y:S01]  /*0d80*/  ISETP.GE.U32.AND P6, PT, R3, 0x7fffffcc, PT ;  /* 0x7fffffcc0300780c */ /* 0x000fe20003fc6070 */
[----:B------:R-:W-:Y:S01]  /*0d90*/  VIADD R3, R4, 0xffffffe5 ;  /* 0xffffffe504037836 */ /* 0x000fe20000000000 */
[----:B------:R-:W-:Y:S01]  /*0da0*/  SEL R10, RZ, 0x4, P3 ;  /* 0x00000004ff0a7807 */ /* 0x000fe20001800000 */
[----:B------:R-:W-:Y:S01]  /*0db0*/  IMAD.IADD R12, R12, 0x1, R13 ;  /* 0x000000010c0c7824 */ /* 0x000fe200078e020d */
[----:B------:R-:W-:Y:S02]  /*0dc0*/  ISETP.GE.U32.AND P3, PT, R11, 0x7fffffc5, PT ;  /* 0x7fffffc50b00780c */ /* 0x000fe40003f66070 */
[----:B------:R-:W-:Y:S02]  /*0dd0*/  SEL R11, RZ, 0x7fff8, P6 ;  /* 0x0007fff8ff0b7807 */ /* 0x000fe40003000000 */
[----:B------:R-:W-:Y:S01]  /*0de0*/  ISETP.GE.U32.AND P6, PT, R3, 0x7fffffc6, PT ;  /* 0x7fffffc60300780c */ /* 0x000fe20003fc6070 */
[----:B------:R-:W-:Y:S01]  /*0df0*/  VIADD R3, R4, 0xffffffe1 ;  /* 0xffffffe104037836 */ /* 0x000fe20000000000 */
[----:B------:R-:W-:-:S02]  /*0e00*/  SEL R18, RZ, 0x1, P3 ;  /* 0x00000001ff127807 */ /* 0x000fc40001800000 */
[----:B------:R-:W-:Y:S02]  /*0e10*/  ISETP.GE.U32.AND P3, PT, R16, 0x7fffffc7, PT ;  /* 0x7fffffc71000780c */ /* 0x000fe40003f66070 */
[----:B------:R-:W-:Y:S02]  /*0e20*/  SEL R21, RZ, 0x1fffe, P6 ;  /* 0x0001fffeff157807 */ /* 0x000fe40003000000 */
[----:B------:R-:W-:Y:S02]  /*0e30*/  ISETP.GE.U32.AND P6, PT, R15, 0x7fffffc8, PT ;  /* 0x7fffffc80f00780c */ /* 0x000fe40003fc6070 */
[----:B------:R-:W-:Y:S01]  /*0e40*/  SEL R15, RZ, 0x4, P3 ;  /* 0x00000004ff0f7807 */ /* 0x000fe20001800000 */
[----:B------:R-:W-:Y:S01]  /*0e50*/  IMAD.IADD R18, R18, 0x1, R21 ;  /* 0x0000000112127824 */ /* 0x000fe200078e0215 */
[----:B------:R-:W-:Y:S01]  /*0e60*/  ISETP.GE.U32.AND P3, PT, R3, 0x7fffffc2, PT ;  /* 0x7fffffc20300780c */ /* 0x000fe20003f66070 */
[----:B------:R-:W-:Y:S01]  /*0e70*/  VIADD R3, R4, 0xffffffe0 ;  /* 0xffffffe004037836 */ /* 0x000fe20000000000 */
[----:B------:R-:W-:-:S02]  /*0e80*/  SEL R16, RZ, 0x7fff8, P6 ;  /* 0x0007fff8ff107807 */ /* 0x000fc40003000000 */
[----:B------:R-:W-:Y:S02]  /*0e90*/  ISETP.GE.U32.AND P6, PT, R20, 0x7fffffc3, PT ;  /* 0x7fffffc31400780c */ /* 0x000fe40003fc6070 */
[----:B------:R-:W-:Y:S02]  /*0ea0*/  SEL R20, RZ, 0x1fffe, P3 ;  /* 0x0001fffeff147807 */ /* 0x000fe40001800000 */
[----:B------:R-:W-:Y:S02]  /*0eb0*/  ISETP.GE.U32.AND P3, PT, R3, 0x7fffffc1, PT ;  /* 0x7fffffc10300780c */ /* 0x000fe40003f66070 */
[----:B------:R-:W-:Y:S02]  /*0ec0*/  SEL R9, RZ, 0x4, P6 ;  /* 0x00000004ff097807 */ /* 0x000fe40003000000 */
[----:B------:R-:W-:Y:S02]  /*0ed0*/  SEL R13, RZ, 0x1, P3 ;  /* 0x00000001ff0d7807 */ /* 0x000fe40001800000 */
[----:B------:R-:W-:-:S02]  /*0ee0*/  LOP3.LUT R8, R8, 0x3, RZ, 0xc0, !PT ;  /* 0x0000000308087812 */ /* 0x000fc400078ec0ff */
[----:B------:R-:W-:Y:S01]  /*0ef0*/  ISETP.GE.U32.AND P6, PT, R23, 0x7fffffc4, PT ;  /* 0x7fffffc41700780c */ /* 0x000fe20003fc6070 */
[----:B------:R-:W-:Y:S01]  /*0f00*/  IMAD.IADD R13, R13, 0x1, R20 ;  /* 0x000000010d0d7824 */ /* 0x000fe200078e0214 */
[----:B------:R-:W-:Y:S02]  /*0f10*/  IADD3 R8, PT, PT, R8, R7, R6 ;  /* 0x0000000708087210 */ /* 0x000fe40007ffe006 */
[----:B------:R-:W-:Y:S02]  /*0f20*/  LOP3.LUT R12, R12, 0x3, RZ, 0xc0, !PT ;  /* 0x000000030c0c7812 */ /* 0x000fe400078ec0ff */
[----:B------:R-:W-:Y:S02]  /*0f30*/  SEL R6, RZ, 0x7fff8, P6 ;  /* 0x0007fff8ff067807 */ /* 0x000fe40003000000 */
[----:B------:R-:W-:Y:S02]  /*0f40*/  LOP3.LUT R13, R13, 0x3, RZ, 0xc0, !PT ;  /* 0x000000030d0d7812 */ /* 0x000fe400078ec0ff */
[----:B------:R-:W-:-:S02]  /*0f50*/  IADD3 R10, PT, PT, R12, R11, R10 ;  /* 0x0000000b0c0a7210 */ /* 0x000fc40007ffe00a */
[----:B------:R-:W-:Y:S02]  /*0f60*/  LOP3.LUT R18, R18, 0x3, RZ, 0xc0, !PT ;  /* 0x0000000312127812 */ /* 0x000fe400078ec0ff */
[----:B------:R-:W-:Y:S01]  /*0f70*/  IADD3 R6, PT, PT, R13, R6, R9 ;  /* 0x000000060d067210 */ /* 0x000fe20007ffe009 */
[----:B------:R-:W-:Y:S01]  /*0f80*/  IMAD.SHL.U32 R9, R10, 0x100, RZ ;  /* 0x000001000a097824 */ /* 0x000fe200078e00ff */
[----:B------:R-:W-:Y:S02]  /*0f90*/  IADD3 R15, PT, PT, R18, R16, R15 ;  /* 0x00000010120f7210 */ /* 0x000fe40007ffe00f */
[----:B------:R-:W-:Y:S02]  /*0fa0*/  LOP3.LUT R6, R6, 0xf, RZ, 0xc0, !PT ;  /* 0x0000000f06067812 */ /* 0x000fe400078ec0ff */
[----:B------:R-:W-:Y:S02]  /*0fb0*/  IABS R65, R50 ;  /* 0x0000003200417213 */ /* 0x000fe40000000000 */
[----:B------:R-:W-:Y:S01]  /*0fc0*/  LOP3.LUT R9, R9, 0xf00, RZ, 0xe2, !PT ;  /* 0x00000f0009097812 */ /* 0x000fe200078ee2ff */
[----:B------:R-:W-:-:S02]  /*0fd0*/  IMAD R15, R15, 0x10, R6 ;  /* 0x000000100f0f7824 */ /* 0x000fc400078e0206 */
[----:B------:R-:W-:-:S03]  /*0fe0*/  IMAD.HI.U32 R7, R34, R65, RZ ;  /* 0x0000004122077227 */ /* 0x000fc600078e00ff */
[----:B------:R-:W-:Y:S01]  /*0ff0*/  LOP3.LUT R15, R15, 0xff, RZ, 0xc0, !PT ;  /* 0x000000ff0f0f7812 */ /* 0x000fe200078ec0ff */
[----:B------:R-:W-:-:S04]  /*1000*/  IMAD.HI.U32 R6, R34, R51, RZ ;  /* 0x0000003322067227 */ /* 0x000fc800078e00ff */
[----:B------:R-:W-:Y:S02]  /*1010*/  IMAD.MOV R7, RZ, RZ, -R7 ;  /* 0x000000ffff077224 */ /* 0x000fe400078e0a07 */
[----:B------:R-:W-:Y:S02]  /*1020*/  IMAD.MOV R6, RZ, RZ, -R6 ;  /* 0x000000ffff067224 */ /* 0x000fe400078e0a06 */
[----:B------:R-:W-:Y:S02]  /*1030*/  IMAD R8, R8, 0x1000, R9 ;  /* 0x0000100008087824 */ /* 0x000fe400078e0209 */
[C---:B------:R-:W-:Y:S02]  /*1040*/  IMAD R65, R14.reuse, R7, R65 ;  /* 0x000000070e417224 */ /* 0x040fe400078e0241 */
[----:B------:R-:W-:Y:S02]  /*1050*/  IMAD R51, R14, R6, R51 ;  /* 0x000000060e337224 */ /* 0x000fe400078e0233 */
[----:B------:R-:W-:Y:S01]  /*1060*/  IMAD.IADD R33, R8, 0x1, R15 ;  /* 0x0000000108217824 */ /* 0x000fe200078e020f */
[----:B----4-:R-:W-:Y:S06]  /*1070*/  @P1 BRA `(.L_x_5) ;  /* 0x0000000000181947 */ /* 0x010fec0003800000 */
[----:B------:R-:W-:Y:S01]  /*1080*/  ELECT P6, URZ, PT ;  /* 0x0000000000ff782f */ /* 0x000fe200038c0000 */
[----:B------:R-:W-:Y:S01]  /*1090*/  IMAD.MOV.U32 R5, RZ, RZ, 0x1 ;  /* 0x00000001ff057424 */ /* 0x000fe200078e00ff */
[----:B------:R-:W-:Y:S01]  /*10a0*/  UMOV UR6, 0x40 ;  /* 0x0000004000067882 */ /* 0x000fe20000000000 */
[----:B------:R-:W-:Y:S01]  /*10b0*/  UVIRTCOUNT.DEALLOC.SMPOOL 0x80 ;  /* 0x000000800000784c */ /* 0x000fe20000000000 */
[----:B------:R-:W-:-:S09]  /*10c0*/  ULEA UR6, UR5, UR6, 0x18 ;  /* 0x0000000605067291 */ /* 0x000fd2000f8ec0ff */
[----:B------:R1:W-:Y:S03]  /*10d0*/  @P6 STS.U8 [UR6], R5 ;  /* 0x00000005ff006988 */ /* 0x0003e60008000006 */
.L_x_5:
[----:B------:R-:W-:Y:S01]  /*10e0*/  UIADD3 UR12, UPT, UPT, UR10, UR4, URZ ;  /* 0x000000040a0c7290 */ /* 0x000fe2000fffe0ff */
[----:B------:R-:W-:Y:S01]  /*10f0*/  IMAD.SHL.U32 R36, R35, 0x2, RZ ;  /* 0x0000000223247824 */ /* 0x000fe200078e00ff */
[----:B------:R-:W-:Y:S01]  /*1100*/  VOTEU.ALL UP0, P2 ;  /* 0x0000000000ff7886 */ /* 0x000fe20001000000 */
[----:B------:R-:W-:Y:S01]  /*1110*/  UIADD3 UR8, UPT, UPT, UR11, 0x2000, URZ ;  /* 0x000020000b087890 */ /* 0x000fe2000fffe0ff */
[----:B------:R-:W-:Y:S01]  /*1120*/  IMAD R43, R56, 0x1e, RZ ;  /* 0x0000001e382b7824 */ /* 0x000fe200078e02ff */
[----:B------:R-:W-:Y:S01]  /*1130*/  VOTEU.ALL UP1, P2 ;  /* 0x0000000000ff7886 */ /* 0x000fe20001020000 */
[----:B------:R-:W-:Y:S01]  /*1140*/  IADD3 R6, P6, PT, R36, UR16, RZ ;  /* 0x0000001024067c10 */ /* 0x000fe2000ffde0ff */
[----:B-1----:R-:W-:Y:S01]  /*1150*/  IMAD R5, R56, 0xf, RZ ;  /* 0x0000000f38057824 */ /* 0x002fe200078e02ff */
[----:B------:R-:W-:-:S04]  /*1160*/  @!UP0 UIADD3 UR4, UPT, UPT, -UR7, 0x100000, URZ ;  /* 0x0010000007048890 */ /* 0x000fc8000fffe1ff */
[----:B------:R-:W-:Y:S02]  /*1170*/  @!UP0 USHF.L.U32 UR5, UR4, 0xb, URZ ;  /* 0x0000000b04058899 */ /* 0x000fe400080006ff */
[----:B------:R-:W-:Y:S01]  /*1180*/  @!UP0 USHF.L.U32 UR4, UR4, 0x1, URZ ;  /* 0x0000000104048899 */ /* 0x000fe200080006ff */
[----:B------:R-:W-:Y:S01]  /*1190*/  STTM.x64 tmem[UR12], RZ ;  /* 0x000000ff000079ed */ /* 0x000fe2000834000c */
[----:B------:R-:W1:Y:S02]  /*11a0*/  FENCE.VIEW.ASYNC.T ;  /* 0x00000000000073c6 */ /* 0x000e640000000200 */
[----:B-1----:R-:W-:Y:S01]  /*11b0*/  BAR.SYNC.DEFER_BLOCKING 0x0 ;  /* 0x0000000000007b1d */ /* 0x002fe20000010000 */
[----:B------:R-:W-:Y:S01]  /*11c0*/  LEA.HI.X.SX32 R7, R35, UR17, 0x1, P6 ;  /* 0x0000001123077c11 */ /* 0x000fe2000b0f0eff */
[----:B------:R-:W-:Y:S01]  /*11d0*/  IMAD.SHL.U32 R20, R56, 0x2, RZ ;  /* 0x0000000238147824 */ /* 0x000fe200078e00ff */
[----:B------:R-:W-:Y:S02]  /*11e0*/  IADD3 R12, P6, PT, R43, R6, RZ ;  /* 0x000000062b0c7210 */ /* 0x000fe40007fde0ff */
[----:B------:R-:W-:-:S02]  /*11f0*/  PRMT R15, RZ, 0x7610, R15 ;  /* 0x00007610ff0f7816 */ /* 0x000fc4000000000f */
[----:B------:R-:W-:Y:S01]  /*1200*/  LEA.HI.X.SX32 R13, R5, R7, 0x1, P6 ;  /* 0x00000007050d7211 */ /* 0x000fe200030f0eff */
[----:B------:R-:W-:Y:S01]  /*1210*/  VIADD R10, R4, 0xfffffffb ;  /* 0xfffffffb040a7836 */ /* 0x000fe20000000000 */
[----:B------:R-:W-:Y:S01]  /*1220*/  IADD3 R8, P6, PT, R20, R6, RZ ;  /* 0x0000000614087210 */ /* 0x000fe20007fde0ff */
[----:B------:R-:W1:Y:S02]  /*1230*/  FENCE.VIEW.ASYNC.S ;  /* 0x00000000000073c6 */ /* 0x000e640000000000 */
[----:B-1----:R1:W2:Y:S02]  /*1240*/  @!UP1 SYNCS.EXCH.64 URZ, [UR8], UR4 ;  /* 0x0000000408ff95b2 */ /* 0x0022a40008000100 */
[----:B--2---:R-:W-:Y:S01]  /*1250*/  BAR.SYNC.DEFER_BLOCKING 0x0 ;  /* 0x0000000000007b1d */ /* 0x004fe20000010000 */
[----:B------:R-:W-:Y:S02]  /*1260*/  LOP3.LUT R33, R33, 0xffff, RZ, 0xc0, !PT ;  /* 0x0000ffff21217812 */ /* 0x000fe400078ec0ff */
[----:B------:R-:W-:-:S02]  /*1270*/  PRMT R5, RZ, 0x7610, R5 ;  /* 0x00007610ff057816 */ /* 0x000fc40000000005 */
[C---:B------:R-:W-:Y:S02]  /*1280*/  LEA.HI.X.SX32 R9, R56.reuse, R7, 0x1, P6 ;  /* 0x0000000738097211 */ /* 0x040fe400030f0eff */
[----:B------:R-:W-:Y:S02]  /*1290*/  SHF.R.U32.HI R11, RZ, 0xf, R33 ;  /* 0x0000000fff0b7819 */ /* 0x000fe40000011621 */
[----:B------:R-:W-:Y:S02]  /*12a0*/  PRMT R41, RZ, 0x7610, R41 ;  /* 0x00007610ff297816 */ /* 0x000fe40000000029 */
[----:B------:R-:W-:Y:S01]  /*12b0*/  SHF.R.U32.HI R16, RZ, 0xe, R33 ;  /* 0x0000000eff107819 */ /* 0x000fe20000011621 */
[C---:B------:R-:W-:Y:S01]  /*12c0*/  IMAD R25, R56.reuse, 0x22, RZ ;  /* 0x0000002238197824 */ /* 0x040fe200078e02ff */
[----:B------:R-:W-:Y:S01]  /*12d0*/  PRMT R39, RZ, 0x7610, R39 ;  /* 0x00007610ff277816 */ /* 0x000fe20000000027 */
[C---:B------:R-:W-:Y:S01]  /*12e0*/  IMAD.SHL.U32 R21, R56.reuse, 0x4, RZ ;  /* 0x0000000438157824 */ /* 0x040fe200078e00ff */
[----:B------:R-:W-:Y:S01]  /*12f0*/  PRMT R40, RZ, 0x7610, R40 ;  /* 0x00007610ff287816 */ /* 0x000fe20000000028 */
[C---:B------:R-:W-:Y:S01]  /*1300*/  IMAD R22, R56.reuse, 0x9, RZ ;  /* 0x0000000938167824 */ /* 0x040fe200078e02ff */
[----:B------:R-:W-:Y:S01]  /*1310*/  PRMT R45, RZ, 0x7610, R45 ;  /* 0x00007610ff2d7816 */ /* 0x000fe2000000002d */
[----:B------:R-:W-:Y:S01]  /*1320*/  IMAD R27, R56, 0x24, RZ ;  /* 0x00000024381b7824 */ /* 0x000fe200078e02ff */
[----:B------:R-:W-:-:S02]  /*1330*/  PRMT R46, RZ, 0x7610, R46 ;  /* 0x00007610ff2e7816 */ /* 0x000fc4000000002e */
[----:B------:R-:W-:Y:S01]  /*1340*/  PRMT R44, RZ, 0x7610, R44 ;  /* 0x00007610ff2c7816 */ /* 0x000fe2000000002c */
[----:B------:R-:W-:Y:S01]  /*1350*/  IMAD.SHL.U32 R23, R56, 0x8, RZ ;  /* 0x0000000838177824 */ /* 0x000fe200078e00ff */
[----:B------:R-:W-:Y:S01]  /*1360*/  PRMT R49, RZ, 0x7610, R49 ;  /* 0x00007610ff317816 */ /* 0x000fe20000000031 */
[----:B------:R2:W5:Y:S01]  /*1370*/  @!P0 LDG.E.U16 R15, desc[UR22][R12.64] ;  /* 0x000000160c0f8981 */ /* 0x000562000c1e1500 */
[----:B------:R-:W-:Y:S02]  /*1380*/  ISETP.GE.U32.AND P0, PT, R10, 0x7fffffdc, PT ;  /* 0x7fffffdc0a00780c */ /* 0x000fe40003f06070 */
[----:B------:R-:W-:Y:S01]  /*1390*/  PRMT R47, RZ, 0x7610, R47 ;  /* 0x00007610ff2f7816 */ /* 0x000fe2000000002f */
[----:B------:R3:W5:Y:S01]  /*13a0*/  @!P5 LDG.E.U16 R5, desc[UR22][R8.64] ;  /* 0x000000160805d981 */ /* 0x000762000c1e1500 */
[C---:B------:R-:W-:Y:S02]  /*13b0*/  LEA R10, P6, R56.reuse, R6, 0x2 ;  /* 0x00000006380a7211 */ /* 0x040fe400078c10ff */
[----:B------:R-:W-:Y:S01]  /*13c0*/  PRMT R54, RZ, 0x7610, R54 ;  /* 0x00007610ff367816 */ /* 0x000fe20000000036 */
[----:B------:R-:W-:Y:S01]  /*13d0*/  IMAD R29, R56, 0x28, RZ ;  /* 0x00000028381d7824 */ /* 0x000fe200078e02ff */
[----:B------:R-:W-:-:S02]  /*13e0*/  LOP3.LUT P5, RZ, R11, 0x1, RZ, 0xc0, !PT ;  /* 0x000000010bff7812 */ /* 0x000fc400078ac0ff */
[----:B------:R-:W-:Y:S02]  /*13f0*/  PRMT R48, RZ, 0x7610, R48 ;  /* 0x00007610ff307816 */ /* 0x000fe40000000030 */
[----:B------:R-:W-:Y:S02]  /*1400*/  PRMT R52, RZ, 0x7610, R52 ;  /* 0x00007610ff347816 */ /* 0x000fe40000000034 */
[----:B------:R-:W-:Y:S02]  /*1410*/  PRMT R53, RZ, 0x7610, R53 ;  /* 0x00007610ff357816 */ /* 0x000fe40000000035 */
[----:B------:R-:W-:Y:S01]  /*1420*/  PRMT R59, RZ, 0x7610, R59 ;  /* 0x00007610ff3b7816 */ /* 0x000fe2000000003b */
[----:B------:R-:W-:Y:S01]  /*1430*/  IMAD R31, R56, 0x2e, RZ ;  /* 0x0000002e381f7824 */ /* 0x000fe200078e02ff */
[----:B------:R-:W-:Y:S01]  /*1440*/  LEA.HI.X.SX32 R11, R20, R7, 0x1, P6 ;  /* 0x00000007140b7211 */ /* 0x000fe200030f0eff */
[C---:B--2---:R-:W-:Y:S01]  /*1450*/  IMAD.SHL.U32 R13, R56.reuse, 0x10, RZ ;  /* 0x00000010380d7824 */ /* 0x044fe200078e00ff */
[----:B------:R-:W-:-:S02]  /*1460*/  LEA R12, P6, R56, R6, 0x5 ;  /* 0x00000006380c7211 */ /* 0x000fc400078c28ff */
[----:B------:R-:W-:Y:S01]  /*1470*/  PRMT R55, RZ, 0x7610, R55 ;  /* 0x00007610ff377816 */ /* 0x000fe20000000037 */
[----:B------:R2:W5:Y:S01]  /*1480*/  @!P4 LDG.E.U16 R41, desc[UR22][R10.64] ;  /* 0x000000160a29c981 */ /* 0x000562000c1e1500 */
[----:B------:R-:W-:Y:S01]  /*1490*/  LOP3.LUT P4, RZ, R16, 0x1, RZ, 0xc0, !PT ;  /* 0x0000000110ff7812 */ /* 0x000fe2000788c0ff */
[----:B---3--:R-:W-:Y:S01]  /*14a0*/  IMAD R9, R56, 0x11, RZ ;  /* 0x0000001138097824 */ /* 0x008fe200078e02ff */
[-C--:B------:R-:W-:Y:S01]  /*14b0*/  LEA.HI.X.SX32 R13, R13, R7.reuse, 0x1, P6 ;  /* 0x000000070d0d7211 */ /* 0x080fe200030f0eff */
[----:B------:R-:W-:Y:S01]  /*14c0*/  VIADD R8, R4, 0xfffffff6 ;  /* 0xfffffff604087836 */ /* 0x000fe20000000000 */
[----:B------:R-:W-:Y:S02]  /*14d0*/  IADD3 R24, P6, PT, R25, R6, RZ ;  /* 0x0000000619187210 */ /* 0x000fe40007fde0ff */
[----:B------:R-:W-:Y:S01]  /*14e0*/  PRMT R62, RZ, 0x7610, R62 ;  /* 0x00007610ff3e7816 */ /* 0x000fe2000000003e */
[----:B------:R3:W5:Y:S01]  /*14f0*/  @P5 LDG.E.U16 R39, desc[UR22][R12.64] ;  /* 0x000000160c275981 */ /* 0x000762000c1e1500 */
[----:B------:R-:W-:Y:S01]  /*1500*/  LEA.HI.X.SX32 R25, R9, R7, 0x1, P6 ;  /* 0x0000000709197211 */ /* 0x000fe200030f0eff */
[----:B--2---:R-:W-:Y:S01]  /*1510*/  IMAD R11, R56, 0x12, RZ ;  /* 0x00000012380b7824 */ /* 0x004fe200078e02ff */
[----:B------:R-:W-:-:S02]  /*1520*/  ISETP.GE.U32.AND P5, PT, R8, 0x7fffffd7, PT ;  /* 0x7fffffd70800780c */ /* 0x000fc40003fa6070 */
[----:B------:R-:W-:Y:S01]  /*1530*/  PRMT R58, RZ, 0x7610, R58 ;  /* 0x00007610ff3a7816 */ /* 0x000fe2000000003a */
[----:B------:R-:W5:Y:S01]  /*1540*/  @P4 LDG.E.U16 R40, desc[UR22][R24.64] ;  /* 0x0000001618284981 */ /* 0x000f62000c1e1500 */
[C---:B------:R-:W-:Y:S02]  /*1550*/  LEA R8, P6, R56.reuse, R6, 0x3 ;  /* 0x0000000638087211 */ /* 0x040fe400078c18ff */
[----:B------:R-:W-:Y:S01]  /*1560*/  PRMT R63, RZ, 0x7610, R63 ;  /* 0x00007610ff3f7816 */ /* 0x000fe2000000003f */
[C---:B------:R-:W-:Y:S01]  /*1570*/  IMAD R73, R56.reuse, 0x30, RZ ;  /* 0x0000003038497824 */ /* 0x040fe200078e02ff */
[----:B------:R-:W-:Y:S02]  /*1580*/  SHF.R.U32.HI R10, RZ, 0xd, R33 ;  /* 0x0000000dff0a7819 */ /* 0x000fe40000011621 */
[----:B------:R-:W-:Y:S01]  /*1590*/  PRMT R61, RZ, 0x7610, R61 ;  /* 0x00007610ff3d7816 */ /* 0x000fe2000000003d */
[----:B------:R-:W-:Y:S01]  /*15a0*/  IMAD R30, R56, 0xe, RZ ;  /* 0x0000000e381e7824 */ /* 0x000fe200078e02ff */
[----:B------:R-:W-:-:S02]  /*15b0*/  LEA.HI.X.SX32 R9, R21, R7, 0x1, P6 ;  /* 0x0000000715097211 */ /* 0x000fc400030f0eff */
[----:B------:R-:W-:Y:S02]  /*15c0*/  PRMT R60, RZ, 0x7610, R60 ;  /* 0x00007610ff3c7816 */ /* 0x000fe4000000003c */
[----:B------:R-:W-:Y:S01]  /*15d0*/  PRMT R66, RZ, 0x7610, R66 ;  /* 0x00007610ff427816 */ /* 0x000fe20000000042 */
[----:B------:R2:W5:Y:S01]  /*15e0*/  @!P0 LDG.E.U16 R45, desc[UR22][R8.64] ;  /* 0x00000016082d8981 */ /* 0x000562000c1e1500 */
[-C--:B---3--:R-:W-:Y:S01]  /*15f0*/  IADD3 R12, P6, PT, R11, R6.reuse, RZ ;  /* 0x000000060b0c7210 */ /* 0x088fe20007fde0ff */
[----:B------:R-:W-:Y:S01]  /*1600*/  IMAD R67, R56, 0x1a, RZ ;  /* 0x0000001a38437824 */ /* 0x000fe200078e02ff */
[----:B------:R-:W-:Y:S01]  /*1610*/  LOP3.LUT P4, RZ, R10, 0x1, RZ, 0xc0, !PT ;  /* 0x000000010aff7812 */ /* 0x000fe2000788c0ff */
[----:B------:R-:W-:Y:S01]  /*1620*/  VIADD R10, R4, 0xfffffff7 ;  /* 0xfffffff7040a7836 */ /* 0x000fe20000000000 */
[----:B------:R-:W-:Y:S01]  /*1630*/  LEA.HI.X.SX32 R13, R22, R7, 0x1, P6 ;  /* 0x00000007160d7211 */ /* 0x000fe200030f0eff */
[----:B------:R-:W-:Y:S01]  /*1640*/  IMAD R32, R56, 0xd, RZ ;  /* 0x0000000d38207824 */ /* 0x000fe200078e02ff */
[----:B------:R-:W-:-:S02]  /*1650*/  IADD3 R26, P6, PT, R27, R6, RZ ;  /* 0x000000061b1a7210 */ /* 0x000fc40007fde0ff */
[----:B------:R-:W-:Y:S01]  /*1660*/  PRMT R64, RZ, 0x7610, R64 ;  /* 0x00007610ff407816 */ /* 0x000fe20000000040 */
[----:B------:R3:W5:Y:S01]  /*1670*/  @!P5 LDG.E.U16 R46, desc[UR22][R12.64] ;  /* 0x000000160c2ed981 */ /* 0x000762000c1e1500 */
[----:B------:R-:W-:Y:S01]  /*1680*/  ISETP.GE.U32.AND P0, PT, R10, 0x7fffffd8, PT ;  /* 0x7fffffd80a00780c */ /* 0x000fe20003f06070 */
[----:B------:R-:W-:Y:S01]  /*1690*/  VIADD R10, R4, 0xfffffffa ;  /* 0xfffffffa040a7836 */ /* 0x000fe20000000000 */
[-C--:B------:R-:W-:Y:S01]  /*16a0*/  LEA.HI.X.SX32 R27, R11, R7.reuse, 0x1, P6 ;  /* 0x000000070b1b7211 */ /* 0x080fe200030f0eff */
[C---:B------:R-:W-:Y:S01]  /*16b0*/  IMAD R77, R56.reuse, 0x36, RZ ;  /* 0x00000036384d7824 */ /* 0x040fe200078e02ff */
[----:B--2---:R-:W-:Y:S01]  /*16c0*/  SHF.R.U32.HI R8, RZ, 0xc, R33 ;  /* 0x0000000cff087819 */ /* 0x004fe20000011621 */
[----:B------:R-:W-:Y:S01]  /*16d0*/  IMAD R25, R56, 0x26, RZ ;  /* 0x0000002638197824 */ /* 0x000fe200078e02ff */
[----:B------:R-:W-:Y:S01]  /*16e0*/  ISETP.GE.U32.AND P5, PT, R10, 0x7fffffdb, PT ;  /* 0x7fffffdb0a00780c */ /* 0x000fe20003fa6070 */
[----:B------:R2:W5:Y:S01]  /*16f0*/  @P4 LDG.E.U16 R44, desc[UR22][R26.64] ;  /* 0x000000161a2c4981 */ /* 0x000562000c1e1500 */
[CC--:B------:R-:W-:Y:S01]  /*1700*/  LEA R10, P6, R56.reuse, R6.reuse, 0x4 ;  /* 0x00000006380a7211 */ /* 0x0c0fe200078c20ff */
[----:B------:R-:W-:Y:S01]  /*1710*/  IMAD R75, R56, 0x34, RZ ;  /* 0x00000034384b7824 */ /* 0x000fe200078e02ff */
[----:B------:R-:W-:Y:S01]  /*1720*/  LOP3.LUT P4, RZ, R8, 0x1, RZ, 0xc0, !PT ;  /* 0x0000000108ff7812 */ /* 0x000fe2000788c0ff */
[----:B------:R-:W-:Y:S01]  /*1730*/  IMAD R9, R56, 0x13, RZ ;  /* 0x0000001338097824 */ /* 0x000fe200078e02ff */
[-C--:B------:R-:W-:Y:S01]  /*1740*/  LEA.HI.X.SX32 R11, R23, R7.reuse, 0x1, P6 ;  /* 0x00000007170b7211 */ /* 0x080fe200030f0eff */
[----:B------:R-:W-:Y:S01]  /*1750*/  VIADD R8, R4, 0xfffffff5 ;  /* 0xfffffff504087836 */ /* 0x000fe20000000000 */
[----:B---3--:R-:W-:Y:S01]  /*1760*/  IADD3 R12, P6, PT, R25, R6, RZ ;  /* 0x00000006190c7210 */ /* 0x008fe20007fde0ff */
[C---:B------:R-:W-:Y:S01]  /*1770*/  IMAD R24, R56.reuse, 0xa, RZ ;  /* 0x0000000a38187824 */ /* 0x040fe200078e02ff */
[----:B------:R-:W-:Y:S01]  /*1780*/  LOP3.LUT R70, R19, 0x8, RZ, 0xfc, !PT ;  /* 0x0000000813467812 */ /* 0x000fe200078efcff */
[----:B------:R3:W5:Y:S01]  /*1790*/  @!P0 LDG.E.U16 R49, desc[UR22][R10.64] ;  /* 0x000000160a318981 */ /* 0x000762000c1e1500 */
[----:B------:R-:W-:Y:S01]  /*17a0*/  LEA.HI.X.SX32 R13, R9, R7, 0x1, P6 ;  /* 0x00000007090d7211 */ /* 0x000fe200030f0eff */
[----:B------:R-:W-:Y:S01]  /*17b0*/  IMAD R25, R56, 0x5, RZ ;  /* 0x0000000538197824 */ /* 0x000fe200078e02ff */
[----:B------:R-:W-:-:S02]  /*17c0*/  ISETP.GE.U32.AND P0, PT, R8, 0x7fffffd6, PT ;  /* 0x7fffffd60800780c */ /* 0x000fc40003f06070 */
[C---:B------:R-:W-:Y:S01]  /*17d0*/  LOP3.LUT R74, R19.reuse, 0x18, RZ, 0xfc, !PT ;  /* 0x00000018134a7812 */ /* 0x040fe200078efcff */
[----:B------:R4:W5:Y:S01]  /*17e0*/  @P4 LDG.E.U16 R47, desc[UR22][R12.64] ;  /* 0x000000160c2f4981 */ /* 0x000962000c1e1500 */
[----:B------:R-:W-:Y:S02]  /*17f0*/  SHF.R.U32.HI R9, RZ, 0xb, R33 ;  /* 0x0000000bff097819 */ /* 0x000fe40000011621 */
[----:B------:R-:W-:Y:S01]  /*1800*/  LOP3.LUT R76, R19, 0x20, RZ, 0xfc, !PT ;  /* 0x00000020134c7812 */ /* 0x000fe200078efcff */
[----:B------:R-:W-:Y:S01]  /*1810*/  IMAD R87, R56, 0x3a, RZ ;  /* 0x0000003a38577824 */ /* 0x000fe200078e02ff */
[----:B------:R-:W-:Y:S01]  /*1820*/  IADD3 R8, P6, PT, R24, R6, RZ ;  /* 0x0000000618087210 */ /* 0x000fe20007fde0ff */
[----:B--2---:R-:W-:Y:S01]  /*1830*/  IMAD R27, R56, 0x14, RZ ;  /* 0x00000014381b7824 */ /* 0x004fe200078e02ff */
[----:B------:R-:W-:Y:S01]  /*1840*/  LOP3.LUT P4, RZ, R9, 0x1, RZ, 0xc0, !PT ;  /* 0x0000000109ff7812 */ /* 0x000fe2000788c0ff */
[----:B---3--:R-:W-:Y:S01]  /*1850*/  VIADD R11, R4, 0xfffffff4 ;  /* 0xfffffff4040b7836 */ /* 0x008fe20000000000 */
[----:B------:R-:W-:-:S02]  /*1860*/  LEA.HI.X.SX32 R9, R25, R7, 0x1, P6 ;  /* 0x0000000719097211 */ /* 0x000fc400030f0eff */
[C---:B------:R-:W-:Y:S02]  /*1870*/  LOP3.LUT R78, R19.reuse, 0x28, RZ, 0xfc, !PT ;  /* 0x00000028134e7812 */ /* 0x040fe400078efcff */
[----:B------:R-:W-:Y:S01]  /*1880*/  LOP3.LUT R80, R19, 0x2c, RZ, 0xfc, !PT ;  /* 0x0000002c13507812 */ /* 0x000fe200078efcff */
[----:B------:R2:W5:Y:S01]  /*1890*/  @!P5 LDG.E.U16 R54, desc[UR22][R8.64] ;  /* 0x000000160836d981 */ /* 0x000562000c1e1500 */
[----:B------:R-:W-:Y:S02]  /*18a0*/  IADD3 R10, P6, PT, R27, R6, RZ ;  /* 0x000000061b0a7210 */ /* 0x000fe40007fde0ff */
[----:B------:R-:W-:Y:S01]  /*18b0*/  LOP3.LUT R82, R19, 0x34, RZ, 0xfc, !PT ;  /* 0x0000003413527812 */ /* 0x000fe200078efcff */
[----:B------:R-:W-:Y:S01]  /*18c0*/  IMAD R99, R56, 0x1c, RZ ;  /* 0x0000001c38637824 */ /* 0x000fe200078e02ff */
[----:B------:R-:W-:Y:S01]  /*18d0*/  ISETP.GE.U32.AND P5, PT, R11, 0x7fffffd5, PT ;  /* 0x7fffffd50b00780c */ /* 0x000fe20003fa6070 */
[----:B-1----:R-:W1:Y:S01]  /*18e0*/  LDCU UR4, c[0x0][0x3b0] ;  /* 0x00007600ff0477ac */ /* 0x002e620008000800 */
[----:B------:R-:W-:-:S02]  /*18f0*/  LEA.HI.X.SX32 R11, R24, R7, 0x1, P6 ;  /* 0x00000007180b7211 */ /* 0x000fc400030f0eff */
[-C--:B----4-:R-:W-:Y:S02]  /*1900*/  IADD3 R12, P6, PT, R29, R6.reuse, RZ ;  /* 0x000000061d0c7210 */ /* 0x090fe40007fde0ff */
[--C-:B------:R-:W-:Y:S01]  /*1910*/  SHF.R.U32.HI R16, RZ, 0xa, R33.reuse ;  /* 0x0000000aff107819 */ /* 0x100fe20000011621 */
[C---:B------:R-:W-:Y:S01]  /*1920*/  IMAD R29, R56.reuse, 0x2a, RZ ;  /* 0x0000002a381d7824 */ /* 0x040fe200078e02ff */
[----:B------:R-:W-:Y:S01]  /*1930*/  LEA.HI.X.SX32 R13, R27, R7, 0x1, P6 ;  /* 0x000000071b0d7211 */ /* 0x000fe200030f0eff */
[----:B--2---:R-:W-:Y:S01]  /*1940*/  IMAD R9, R56, 0x15, RZ ;  /* 0x0000001538097824 */ /* 0x004fe200078e02ff */
[----:B------:R-:W-:Y:S01]  /*1950*/  LOP3.LUT P6, RZ, R16, 0x1, RZ, 0xc0, !PT ;  /* 0x0000000110ff7812 */ /* 0x000fe200078cc0ff */
[C---:B------:R-:W-:Y:S01]  /*1960*/  IMAD R27, R56.reuse, 0x16, RZ ;  /* 0x00000016381b7824 */ /* 0x040fe200078e02ff */
[----:B------:R-:W-:Y:S01]  /*1970*/  SHF.R.U32.HI R8, RZ, 0x9, R33 ;  /* 0x00000009ff087819 */ /* 0x000fe20000011621 */
[----:B------:R2:W5:Y:S01]  /*1980*/  @P4 LDG.E.U16 R48, desc[UR22][R12.64] ;  /* 0x000000160c304981 */ /* 0x000562000c1e1500 */
[----:B------:R-:W-:Y:S01]  /*1990*/  IADD3 R28, P4, PT, R29, R6, RZ ;  /* 0x000000061d1c7210 */ /* 0x000fe20007f9e0ff */
[----:B------:R-:W-:-:S02]  /*19a0*/  IMAD R26, R56, 0xb, RZ ;  /* 0x0000000b381a7824 */ /* 0x000fc400078e02ff */
[----:B------:R3:W5:Y:S01]  /*19b0*/  @!P0 LDG.E.U16 R52, desc[UR22][R10.64] ;  /* 0x000000160a348981 */ /* 0x000762000c1e1500 */
[----:B------:R-:W-:Y:S02]  /*19c0*/  LOP3.LUT P0, RZ, R8, 0x1, RZ, 0xc0, !PT ;  /* 0x0000000108ff7812 */ /* 0x000fe4000780c0ff */
[----:B------:R-:W-:Y:S02]  /*19d0*/  LEA.HI.X.SX32 R29, R9, R7, 0x1, P4 ;  /* 0x00000007091d7211 */ /* 0x000fe400020f0eff */
[----:B------:R-:W-:Y:S01]  /*19e0*/  IADD3 R8, P4, PT, R27, R6, RZ ;  /* 0x000000061b087210 */ /* 0x000fe20007f9e0ff */
[----:B--2---:R-:W-:Y:S02]  /*19f0*/  VIADD R12, R4, 0xfffffffc ;  /* 0xfffffffc040c7836 */ /* 0x004fe40000000000 */
[----:B------:R2:W5:Y:S01]  /*1a00*/  @P6 LDG.E.U16 R53, desc[UR22][R28.64] ;  /* 0x000000161c356981 */ /* 0x000562000c1e1500 */
[----:B---3--:R-:W-:Y:S01]  /*1a10*/  IMAD R11, R56, 0x2c, RZ ;  /* 0x0000002c380b7824 */ /* 0x008fe200078e02ff */
[----:B------:R-:W-:-:S02]  /*1a20*/  SHF.R.U32.HI R10, RZ, 0x8, R33 ;  /* 0x00000008ff0a7819 */ /* 0x000fc40000011621 */
[-C--:B------:R-:W-:Y:S02]  /*1a30*/  LEA.HI.X.SX32 R9, R26, R7.reuse, 0x1, P4 ;  /* 0x000000071a097211 */ /* 0x080fe400020f0eff */
[----:B------:R-:W-:Y:S02]  /*1a40*/  LOP3.LUT P4, RZ, R10, 0x1, RZ, 0xc0, !PT ;  /* 0x000000010aff7812 */ /* 0x000fe4000788c0ff */
[-C--:B------:R-:W-:Y:S01]  /*1a50*/  IADD3 R10, P6, PT, R11, R6.reuse, RZ ;  /* 0x000000060b0a7210 */ /* 0x080fe20007fde0ff */
[----:B------:R3:W5:Y:S01]  /*1a60*/  @!P5 LDG.E.U16 R59, desc[UR22][R8.64] ;  /* 0x00000016083bd981 */ /* 0x000762000c1e1500 */
[----:B------:R-:W-:Y:S01]  /*1a70*/  ISETP.GE.U32.AND P5, PT, R12, 0x7fffffdd, PT ;  /* 0x7fffffdd0c00780c */ /* 0x000fe20003fa6070 */
[C---:B------:R-:W-:Y:S01]  /*1a80*/  IMAD R13, R56.reuse, 0x17, RZ ;  /* 0x00000017380d7824 */ /* 0x040fe200078e02ff */
[----:B------:R-:W-:Y:S01]  /*1a90*/  LEA.HI.X.SX32 R11, R27, R7, 0x1, P6 ;  /* 0x000000071b0b7211 */ /* 0x000fe200030f0eff */
[----:B------:R-:W-:Y:S01]  /*1aa0*/  IMAD R27, R56, 0x6, RZ ;  /* 0x00000006381b7824 */ /* 0x000fe200078e02ff */
[----:B------:R-:W-:Y:S01]  /*1ab0*/  IADD3 R12, P6, PT, R31, R6, RZ ;  /* 0x000000061f0c7210 */ /* 0x000fe20007fde0ff */
[----:B------:R-:W-:-:S02]  /*1ac0*/  VIADD R16, R4, 0xfffffff9 ;  /* 0xfffffff904107836 */ /* 0x000fc40000000000 */
[C---:B--2---:R-:W-:Y:S01]  /*1ad0*/  IMAD R28, R56.reuse, 0x3, RZ ;  /* 0x00000003381c7824 */ /* 0x044fe200078e02ff */
[-C--:B------:R-:W-:Y:S01]  /*1ae0*/  LEA.HI.X.SX32 R13, R13, R7.reuse, 0x1, P6 ;  /* 0x000000070d0d7211 */ /* 0x080fe200030f0eff */
[----:B------:R2:W5:Y:S01]  /*1af0*/  @P0 LDG.E.U16 R55, desc[UR22][R10.64] ;  /* 0x000000160a370981 */ /* 0x000562000c1e1500 */
[----:B---3--:R-:W-:Y:S01]  /*1b00*/  IADD3 R8, P6, PT, R27, R6, RZ ;  /* 0x000000061b087210 */ /* 0x008fe20007fde0ff */
[----:B------:R-:W-:Y:S01]  /*1b10*/  IMAD R29, R56, 0xc, RZ ;  /* 0x0000000c381d7824 */ /* 0x000fe200078e02ff */
[----:B------:R-:W-:Y:S01]  /*1b20*/  ISETP.GE.U32.AND P0, PT, R16, 0x7fffffda, PT ;  /* 0x7fffffda1000780c */ /* 0x000fe20003f06070 */
[----:B------:R-:W-:Y:S01]  /*1b30*/  IMAD R31, R56, 0x18, RZ ;  /* 0x00000018381f7824 */ /* 0x000fe200078e02ff */
[----:B------:R-:W-:Y:S01]  /*1b40*/  LEA.HI.X.SX32 R9, R28, R7, 0x1, P6 ;  /* 0x000000071c097211 */ /* 0x000fe200030f0eff */
[----:B------:R-:W-:Y:S01]  /*1b50*/  VIADD R16, R4, 0xfffffff3 ;  /* 0xfffffff304107836 */ /* 0x000fe20000000000 */
[----:B------:R3:W5:Y:S01]  /*1b60*/  @P4 LDG.E.U16 R58, desc[UR22][R12.64] ;  /* 0x000000160c3a4981 */ /* 0x000762000c1e1500 */
[----:B--2---:R-:W-:-:S03]  /*1b70*/  SHF.R.U32.HI R11, RZ, 0x7, R33 ;  /* 0x00000007ff0b7819 */ /* 0x004fc60000011621 */
[----:B------:R2:W5:Y:S01]  /*1b80*/  @!P5 LDG.E.U16 R62, desc[UR22][R8.64] ;  /* 0x00000016083ed981 */ /* 0x000562000c1e1500 */
[-C--:B------:R-:W-:Y:S02]  /*1b90*/  IADD3 R10, P6, PT, R29, R6.reuse, RZ ;  /* 0x000000061d0a7210 */ /* 0x080fe40007fde0ff */
[----:B------:R-:W-:Y:S02]  /*1ba0*/  LOP3.LUT P5, RZ, R11, 0x1, RZ, 0xc0, !PT ;  /* 0x000000010bff7812 */ /* 0x000fe400078ac0ff */
[----:B------:R-:W-:Y:S01]  /*1bb0*/  ISETP.GE.U32.AND P4, PT, R16, 0x7fffffd4, PT ;  /* 0x7fffffd41000780c */ /* 0x000fe20003f86070 */
[----:B---3--:R-:W-:Y:S01]  /*1bc0*/  VIADD R13, R4, 0xfffffff8 ;  /* 0xfffffff8040d7836 */ /* 0x008fe20000000000 */
[----:B------:R-:W-:Y:S02]  /*1bd0*/  LEA.HI.X.SX32 R11, R27, R7, 0x1, P6 ;  /* 0x000000071b0b7211 */ /* 0x000fe400030f0eff */
[----:B------:R-:W-:-:S03]  /*1be0*/  IADD3 R12, P6, PT, R31, R6, RZ ;  /* 0x000000061f0c7210 */ /* 0x000fc60007fde0ff */
[----:B------:R-:W5:Y:S01]  /*1bf0*/  @!P0 LDG.E.U16 R63, desc[UR22][R10.64] ;  /* 0x000000160a3f8981 */ /* 0x000f62000c1e1500 */
[----:B------:R-:W-:Y:S01]  /*1c00*/  ISETP.GE.U32.AND P0, PT, R13, 0x7fffffd9, PT ;  /* 0x7fffffd90d00780c */ /* 0x000fe20003f06070 */
[----:B--2---:R-:W-:Y:S01]  /*1c10*/  VIADD R8, R4, 0xfffffff2 ;  /* 0xfffffff204087836 */ /* 0x004fe20000000000 */
[----:B------:R-:W-:Y:S02]  /*1c20*/  LEA.HI.X.SX32 R13, R29, R7, 0x1, P6 ;  /* 0x000000071d0d7211 */ /* 0x000fe400030f0eff */
[----:B------:R-:W-:-:S03]  /*1c30*/  IADD3 R72, P6, PT, R73, R6, RZ ;  /* 0x0000000649487210 */ /* 0x000fc60007fde0ff */
[----:B------:R-:W5:Y:S01]  /*1c40*/  @!P4 LDG.E.U16 R61, desc[UR22][R12.64] ;  /* 0x000000160c3dc981 */ /* 0x000f62000c1e1500 */
[-C--:B------:R-:W-:Y:S01]  /*1c50*/  LEA.HI.X.SX32 R73, R31, R7.reuse, 0x1, P6 ;  /* 0x000000071f497211 */ /* 0x080fe200030f0eff */
[----:B------:R-:W-:Y:S01]  /*1c60*/  IMAD R31, R56, 0x7, RZ ;  /* 0x00000007381f7824 */ /* 0x000fe200078e02ff */
[----:B------:R-:W-:Y:S02]  /*1c70*/  ISETP.GE.U32.AND P6, PT, R8, 0x7fffffd3, PT ;  /* 0x7fffffd30800780c */ /* 0x000fe40003fc6070 */
[-C--:B------:R-:W-:Y:S01]  /*1c80*/  IADD3 R8, P4, PT, R30, R6.reuse, RZ ;  /* 0x000000061e087210 */ /* 0x080fe20007f9e0ff */
[----:B------:R2:W5:Y:S03]  /*1c90*/  @P5 LDG.E.U16 R60, desc[UR22][R72.64] ;  /* 0x00000016483c5981 */ /* 0x000566000c1e1500 */
[----:B------:R-:W-:Y:S02]  /*1ca0*/  LEA.HI.X.SX32 R9, R31, R7, 0x1, P4 ;  /* 0x000000071f097211 */ /* 0x000fe400020f0eff */
[----:B------:R-:W-:-:S03]  /*1cb0*/  IADD3 R68, P5, PT, R67, R6, RZ ;  /* 0x0000000643447210 */ /* 0x000fc60007fbe0ff */
[----:B------:R3:W5:Y:S01]  /*1cc0*/  @!P0 LDG.E.U16 R66, desc[UR22][R8.64] ;  /* 0x0000001608428981 */ /* 0x000762000c1e1500 */
[----:B------:R-:W-:Y:S02]  /*1cd0*/  ISETP.GT.U32.AND P0, PT, R14, R65, PT ;  /* 0x000000410e00720c */ /* 0x000fe40003f04070 */
[----:B------:R-:W-:Y:S01]  /*1ce0*/  LEA.HI.X.SX32 R69, R32, R7, 0x1, P5 ;  /* 0x0000000720457211 */ /* 0x000fe200028f0eff */
[----:B--2---:R-:W-:-:S04]  /*1cf0*/  IMAD R73, R56, 0x1b, RZ ;  /* 0x0000001b38497824 */ /* 0x004fc800078e02ff */
[----:B------:R2:W5:Y:S01]  /*1d00*/  @!P6 LDG.E.U16 R64, desc[UR22][R68.64] ;  /* 0x000000164440e981 */ /* 0x000562000c1e1500 */
[----:B------:R-:W-:-:S05]  /*1d10*/  ISETP.GT.U32.AND P6, PT, R14, R17, PT ;  /* 0x000000110e00720c */ /* 0x000fca0003fc4070 */
[----:B------:R-:W-:Y:S01]  /*1d20*/  @!P0 IMAD.IADD R65, R65, 0x1, -R14 ;  /* 0x0000000141418824 */ /* 0x000fe200078e0a0e */
[----:B---3--:R-:W-:Y:S01]  /*1d30*/  IADD3 R8, P0, PT, R77, R6, RZ ;  /* 0x000000064d087210 */ /* 0x008fe20007f1e0ff */
[----:B------:R-:W-:-:S03]  /*1d40*/  VIADD R10, R4, 0xffffffff ;  /* 0xffffffff040a7836 */ /* 0x000fc60000000000 */
[----:B------:R-:W-:Y:S02]  /*1d50*/  LEA.HI.X.SX32 R9, R73, R7, 0x1, P0 ;  /* 0x0000000749097211 */ /* 0x000fe400000f0eff */
[----:B------:R-:W-:Y:S01]  /*1d60*/  ISETP.GT.U32.AND P0, PT, R14, R51, PT ;  /* 0x000000330e00720c */ /* 0x000fe20003f04070 */
[----:B------:R-:W-:Y:S02]  /*1d70*/  IMAD R13, R56, 0x32, RZ ;  /* 0x00000032380d7824 */ /* 0x000fe400078e02ff */
[----:B------:R-:W-:Y:S01]  /*1d80*/  @!P6 IMAD.IADD R17, R17, 0x1, -R14 ;  /* 0x000000011111e824 */ /* 0x000fe200078e0a0e */
[----:B------:R-:W-:Y:S01]  /*1d90*/  ISETP.GE.U32.AND P4, PT, R10, 0x7fffffe0, PT ;  /* 0x7fffffe00a00780c */ /* 0x000fe20003f86070 */
[----:B------:R-:W-:Y:S01]  /*1da0*/  IMAD R11, R56, 0x19, RZ ;  /* 0x00000019380b7824 */ /* 0x000fe200078e02ff */
[----:B------:R-:W-:Y:S02]  /*1db0*/  IADD3 R10, P5, PT, R13, R6, RZ ;  /* 0x000000060d0a7210 */ /* 0x000fe40007fbe0ff */
[----:B------:R-:W-:-:S02]  /*1dc0*/  ISETP.GT.U32.AND P6, PT, R14, R17, PT ;  /* 0x000000110e00720c */ /* 0x000fc40003fc4070 */
[----:B------:R-:W-:Y:S02]  /*1dd0*/  LOP3.LUT R72, R19, 0xc, RZ, 0xfc, !PT ;  /* 0x0000000c13487812 */ /* 0x000fe400078efcff */
[----:B------:R-:W-:Y:S01]  /*1de0*/  LEA.HI.X.SX32 R11, R11, R7, 0x1, P5 ;  /* 0x000000070b0b7211 */ /* 0x000fe200028f0eff */
[----:B------:R-:W-:Y:S01]  /*1df0*/  @!P0 IMAD.IADD R51, R51, 0x1, -R14 ;  /* 0x0000000133338824 */ /* 0x000fe200078e0a0e */
[----:B------:R-:W-:Y:S02]  /*1e00*/  IADD3 R12, P5, PT, R75, R6, RZ ;  /* 0x000000064b0c7210 */ /* 0x000fe40007fbe0ff */
[----:B------:R-:W-:Y:S02]  /*1e10*/  IABS R16, R70 ;  /* 0x0000004600107213 */ /* 0x000fe40000000000 */
[----:B--2---:R-:W-:Y:S02]  /*1e20*/  IABS R69, R72 ;  /* 0x0000004800457213 */ /* 0x004fe40000000000 */
[----:B------:R-:W-:-:S02]  /*1e30*/  PRMT R68, RZ, 0x7610, R68 ;  /* 0x00007610ff447816 */ /* 0x000fc40000000044 */
[----:B------:R-:W-:Y:S01]  /*1e40*/  LEA.HI.X.SX32 R13, R67, R7, 0x1, P5 ;  /* 0x00000007430d7211 */ /* 0x000fe200028f0eff */
[----:B------:R-:W-:Y:S01]  /*1e50*/  IMAD.MOV.U32 R73, RZ, RZ, R16 ;  /* 0x000000ffff497224 */ /* 0x000fe200078e0010 */
[----:B------:R-:W-:Y:S01]  /*1e60*/  ISETP.GT.U32.AND P5, PT, R14, R65, PT ;  /* 0x000000410e00720c */ /* 0x000fe20003fa4070 */
[----:B------:R-:W-:Y:S01]  /*1e70*/  IMAD.HI.U32 R18, R34, R69, RZ ;  /* 0x0000004522127227 */ /* 0x000fe200078e00ff */
[----:B------:R-:W-:Y:S01]  /*1e80*/  ISETP.GT.U32.AND P0, PT, R14, R51, PT ;  /* 0x000000330e00720c */ /* 0x000fe20003f04070 */
[----:B------:R2:W5:Y:S01]  /*1e90*/  @!P4 LDG.E.U16 R68, desc[UR22][R6.64] ;  /* 0x000000160644c981 */ /* 0x000562000c1e1500 */
[----:B------:R-:W-:Y:S01]  /*1ea0*/  ISETP.GE.AND P4, PT, R50, RZ, PT ;  /* 0x000000ff3200720c */ /* 0x000fe20003f86270 */
[----:B------:R-:W-:Y:S02]  /*1eb0*/  @!P6 IMAD.IADD R17, R17, 0x1, -R14 ;  /* 0x000000011111e824 */ /* 0x000fe400078e0a0e */
[----:B------:R-:W-:-:S04]  /*1ec0*/  IMAD.HI.U32 R16, R34, R73, RZ ;  /* 0x0000004922107227 */ /* 0x000fc800078e00ff */
[----:B------:R-:W-:Y:S02]  /*1ed0*/  IMAD.MOV R18, RZ, RZ, -R18 ;  /* 0x000000ffff127224 */ /* 0x000fe400078e0a12 */
[----:B------:R-:W-:Y:S02]  /*1ee0*/  IMAD.MOV.U32 R67, RZ, RZ, R17 ;  /* 0x000000ffff437224 */ /* 0x000fe400078e0011 */
[----:B------:R-:W-:Y:S02]  /*1ef0*/  IMAD.MOV R16, RZ, RZ, -R16 ;  /* 0x000000ffff107224 */ /* 0x000fe400078e0a10 */
[C---:B------:R-:W-:Y:S02]  /*1f00*/  IMAD R17, R14.reuse, R18, R69 ;  /* 0x000000120e117224 */ /* 0x040fe400078e0245 */
[----:B------:R-:W-:Y:S02]  /*1f10*/  @!P5 IMAD.IADD R65, R65, 0x1, -R14 ;  /* 0x000000014141d824 */ /* 0x000fe400078e0a0e */
[----:B------:R-:W-:-:S02]  /*1f20*/  IMAD R73, R14, R16, R73 ;  /* 0x000000100e497224 */ /* 0x000fc400078e0249 */
[----:B------:R-:W-:Y:S01]  /*1f30*/  @!P0 IMAD.IADD R51, R51, 0x1, -R14 ;  /* 0x0000000133338824 */ /* 0x000fe200078e0a0e */
[C---:B------:R-:W-:Y:S01]  /*1f40*/  ISETP.GT.U32.AND P0, PT, R14.reuse, R17, PT ;  /* 0x000000110e00720c */ /* 0x040fe20003f04070 */
[----:B------:R-:W-:Y:S01]  /*1f50*/  @!P4 IMAD.MOV R65, RZ, RZ, -R65 ;  /* 0x000000ffff41c224 */ /* 0x000fe200078e0a41 */
[C---:B------:R-:W-:Y:S02]  /*1f60*/  ISETP.GE.AND P5, PT, R19.reuse, RZ, PT ;  /* 0x000000ff1300720c */ /* 0x040fe40003fa6270 */
[----:B------:R-:W-:Y:S02]  /*1f70*/  ISETP.GT.U32.AND P4, PT, R14, R73, PT ;  /* 0x000000490e00720c */ /* 0x000fe40003f84070 */
[----:B------:R-:W-:Y:S02]  /*1f80*/  LOP3.LUT R50, R19, 0x10, RZ, 0xfc, !PT ;  /* 0x0000001013327812 */ /* 0x000fe400078efcff */
[----:B------:R-:W-:Y:S02]  /*1f90*/  ISETP.GE.AND P6, PT, R42, RZ, PT ;  /* 0x000000ff2a00720c */ /* 0x000fe40003fc6270 */
[----:B------:R-:W-:-:S03]  /*1fa0*/  IABS R75, R50 ;  /* 0x00000032004b7213 */ /* 0x000fc60000000000 */
[--C-:B------:R-:W-:Y:S02]  /*1fb0*/  @!P0 IMAD.IADD R17, R17, 0x1, -R14.reuse ;  /* 0x0000000111118824 */ /* 0x100fe400078e0a0e */
[----:B------:R-:W-:Y:S01]  /*1fc0*/  @!P5 IMAD.MOV R67, RZ, RZ, -R67 ;  /* 0x000000ffff43d224 */ /* 0x000fe200078e0a43 */
[----:B------:R-:W-:Y:S01]  /*1fd0*/  ISETP.GE.AND P5, PT, R70, RZ, PT ;  /* 0x000000ff4600720c */ /* 0x000fe20003fa6270 */
[----:B------:R-:W-:Y:S01]  /*1fe0*/  @!P4 IMAD.IADD R73, R73, 0x1, -R14 ;  /* 0x000000014949c824 */ /* 0x000fe200078e0a0e */
[----:B------:R-:W-:Y:S01]  /*1ff0*/  LOP3.LUT R70, R19, 0x14, RZ, 0xfc, !PT ;  /* 0x0000001413467812 */ /* 0x000fe200078efcff */
[----:B------:R-:W-:Y:S01]  /*2000*/  IMAD.HI.U32 R16, R34, R75, RZ ;  /* 0x0000004b22107227 */ /* 0x000fe200078e00ff */
[C---:B------:R-:W-:Y:S02]  /*2010*/  ISETP.GT.U32.AND P0, PT, R14.reuse, R17, PT ;  /* 0x000000110e00720c */ /* 0x040fe40003f04070 */
[----:B------:R-:W-:Y:S01]  /*2020*/  IABS R79, R70 ;  /* 0x00000046004f7213 */ /* 0x000fe20000000000 */
[----:B------:R-:W-:Y:S01]  /*2030*/  IMAD.MOV.U32 R69, RZ, RZ, R51 ;  /* 0x000000ffff457224 */ /* 0x000fe200078e0033 */
[----:B------:R-:W-:Y:S01]  /*2040*/  ISETP.GT.U32.AND P4, PT, R14, R73, PT ;  /* 0x000000490e00720c */ /* 0x000fe20003f84070 */
[----:B------:R-:W-:Y:S01]  /*2050*/  IMAD.MOV R51, RZ, RZ, -R16 ;  /* 0x000000ffff337224 */ /* 0x000fe200078e0a10 */
[----:B------:R-:W-:Y:S01]  /*2060*/  IABS R81, R74 ;  /* 0x0000004a00517213 */ /* 0x000fe20000000000 */
[----:B------:R-:W-:-:S04]  /*2070*/  IMAD.HI.U32 R18, R34, R79, RZ ;  /* 0x0000004f22127227 */ /* 0x000fc800078e00ff */
[----:B------:R-:W-:Y:S02]  /*2080*/  IMAD R51, R14, R51, R75 ;  /* 0x000000330e337224 */ /* 0x000fe400078e024b */
[----:B------:R-:W-:Y:S01]  /*2090*/  @!P6 IMAD.MOV R69, RZ, RZ, -R69 ;  /* 0x000000ffff45e224 */ /* 0x000fe200078e0a45 */
[----:B------:R-:W-:Y:S01]  /*20a0*/  ISETP.GE.AND P6, PT, R72, RZ, PT ;  /* 0x000000ff4800720c */ /* 0x000fe20003fc6270 */
[----:B------:R-:W-:-:S04]  /*20b0*/  IMAD.HI.U32 R42, R34, R81, RZ ;  /* 0x00000051222a7227 */ /* 0x000fc800078e00ff */
[----:B------:R-:W-:Y:S02]  /*20c0*/  IMAD.MOV R18, RZ, RZ, -R18 ;  /* 0x000000ffff127224 */ /* 0x000fe400078e0a12 */
[--C-:B------:R-:W-:Y:S01]  /*20d0*/  @!P0 IMAD.IADD R17, R17, 0x1, -R14.reuse ;  /* 0x0000000111118824 */ /* 0x100fe200078e0a0e */
[C---:B------:R-:W-:Y:S01]  /*20e0*/  ISETP.GT.U32.AND P0, PT, R14.reuse, R51, PT ;  /* 0x000000330e00720c */ /* 0x040fe20003f04070 */
[----:B------:R-:W-:Y:S02]  /*20f0*/  @!P4 IMAD.IADD R73, R73, 0x1, -R14 ;  /* 0x000000014949c824 */ /* 0x000fe400078e0a0e */
[----:B------:R-:W-:Y:S02]  /*2100*/  IMAD R79, R14, R18, R79 ;  /* 0x000000120e4f7224 */ /* 0x000fe400078e024f */
[----:B------:R-:W-:Y:S02]  /*2110*/  IMAD.MOV R42, RZ, RZ, -R42 ;  /* 0x000000ffff2a7224 */ /* 0x000fe400078e0a2a */
[----:B------:R-:W-:-:S02]  /*2120*/  IMAD.MOV.U32 R75, RZ, RZ, R17 ;  /* 0x000000ffff4b7224 */ /* 0x000fc400078e0011 */
[C---:B------:R-:W-:Y:S02]  /*2130*/  IMAD R81, R14.reuse, R42, R81 ;  /* 0x0000002a0e517224 */ /* 0x040fe400078e0251 */
[----:B------:R-:W-:Y:S01]  /*2140*/  @!P5 IMAD.MOV R73, RZ, RZ, -R73 ;  /* 0x000000ffff49d224 */ /* 0x000fe200078e0a49 */
[C---:B------:R-:W-:Y:S01]  /*2150*/  ISETP.GT.U32.AND P5, PT, R14.reuse, R79, PT ;  /* 0x0000004f0e00720c */ /* 0x040fe20003fa4070 */
[----:B------:R-:W-:Y:S01]  /*2160*/  @!P6 IMAD.MOV R75, RZ, RZ, -R75 ;  /* 0x000000ffff4be224 */ /* 0x000fe200078e0a4b */
[----:B------:R-:W-:Y:S01]  /*2170*/  IABS R83, R76 ;  /* 0x0000004c00537213 */ /* 0x000fe20000000000 */
[----:B------:R-:W-:Y:S01]  /*2180*/  @!P0 IMAD.IADD R51, R51, 0x1, -R14 ;  /* 0x0000000133338824 */ /* 0x000fe200078e0a0e */
[----:B------:R-:W-:Y:S02]  /*2190*/  ISETP.GT.U32.AND P6, PT, R14, R81, PT ;  /* 0x000000510e00720c */ /* 0x000fe40003fc4070 */
[----:B------:R-:W-:Y:S01]  /*21a0*/  ISETP.GE.AND P4, PT, R50, RZ, PT ;  /* 0x000000ff3200720c */ /* 0x000fe20003f86270 */
[----:B------:R-:W-:Y:S01]  /*21b0*/  IMAD.HI.U32 R16, R34, R83, RZ ;  /* 0x0000005322107227 */ /* 0x000fe200078e00ff */
[----:B------:R-:W-:-:S02]  /*21c0*/  LOP3.LUT R50, R19, 0x24, RZ, 0xfc, !PT ;  /* 0x0000002413327812 */ /* 0x000fc400078efcff */
[C---:B------:R-:W-:Y:S01]  /*21d0*/  ISETP.GT.U32.AND P0, PT, R14.reuse, R51, PT ;  /* 0x000000330e00720c */ /* 0x040fe20003f04070 */
[----:B------:R-:W-:Y:S01]  /*21e0*/  IMAD.MOV R16, RZ, RZ, -R16 ;  /* 0x000000ffff107224 */ /* 0x000fe200078e0a10 */
[----:B------:R-:W-:Y:S01]  /*21f0*/  IABS R85, R50 ;  /* 0x0000003200557213 */ /* 0x000fe20000000000 */
[----:B------:R-:W-:Y:S02]  /*2200*/  @!P5 IMAD.IADD R79, R79, 0x1, -R14 ;  /* 0x000000014f4fd824 */ /* 0x000fe400078e0a0e */
[----:B------:R-:W-:Y:S01]  /*2210*/  IMAD R83, R14, R16, R83 ;  /* 0x000000100e537224 */ /* 0x000fe200078e0253 */
[----:B------:R-:W-:Y:S01]  /*2220*/  IADD3 R16, P5, PT, R87, R6, RZ ;  /* 0x0000000657107210 */ /* 0x000fe20007fbe0ff */
[----:B------:R-:W-:Y:S02]  /*2230*/  IMAD R77, R56, 0x1d, RZ ;  /* 0x0000001d384d7824 */ /* 0x000fe400078e02ff */
[----:B------:R-:W-:-:S04]  /*2240*/  IMAD.HI.U32 R17, R34, R85, RZ ;  /* 0x0000005522117227 */ /* 0x000fc800078e00ff */
[--C-:B------:R-:W-:Y:S01]  /*2250*/  @!P6 IMAD.IADD R81, R81, 0x1, -R14.reuse ;  /* 0x000000015151e824 */ /* 0x100fe200078e0a0e */
[C---:B------:R-:W-:Y:S01]  /*2260*/  ISETP.GT.U32.AND P6, PT, R14.reuse, R79, PT ;  /* 0x0000004f0e00720c */ /* 0x040fe20003fc4070 */
[----:B------:R-:W-:Y:S01]  /*2270*/  IMAD.MOV R18, RZ, RZ, -R17 ;  /* 0x000000ffff127224 */ /* 0x000fe200078e0a11 */
[----:B------:R-:W-:Y:S01]  /*2280*/  LEA.HI.X.SX32 R17, R77, R7, 0x1, P5 ;  /* 0x000000074d117211 */ /* 0x000fe200028f0eff */
[----:B------:R-:W-:Y:S01]  /*2290*/  @!P0 IMAD.IADD R51, R51, 0x1, -R14 ;  /* 0x0000000133338824 */ /* 0x000fe200078e0a0e */
[C---:B------:R-:W-:Y:S02]  /*22a0*/  ISETP.GT.U32.AND P5, PT, R14.reuse, R81, PT ;  /* 0x000000510e00720c */ /* 0x040fe40003fa4070 */
[----:B------:R-:W-:Y:S01]  /*22b0*/  IABS R42, R78 ;  /* 0x0000004e002a7213 */ /* 0x000fe20000000000 */
[C---:B------:R-:W-:Y:S01]  /*22c0*/  IMAD R85, R14.reuse, R18, R85 ;  /* 0x000000120e557224 */ /* 0x040fe200078e0255 */
[----:B------:R-:W-:Y:S01]  /*22d0*/  ISETP.GT.U32.AND P0, PT, R14, R83, PT ;  /* 0x000000530e00720c */ /* 0x000fe20003f04070 */
[----:B------:R-:W-:-:S02]  /*22e0*/  IMAD.MOV.U32 R77, RZ, RZ, R51 ;  /* 0x000000ffff4d7224 */ /* 0x000fc400078e0033 */
[----:B------:R-:W-:Y:S01]  /*22f0*/  IMAD.MOV.U32 R87, RZ, RZ, R42 ;  /* 0x000000ffff577224 */ /* 0x000fe200078e002a */
[----:B------:R-:W-:Y:S01]  /*2300*/  IABS R89, R80 ;  /* 0x0000005000597213 */ /* 0x000fe20000000000 */
[----:B------:R-:W-:Y:S01]  /*2310*/  @!P4 IMAD.MOV R77, RZ, RZ, -R77 ;  /* 0x000000ffff4dc224 */ /* 0x000fe200078e0a4d */
[----:B------:R-:W-:Y:S01]  /*2320*/  ISETP.GT.U32.AND P4, PT, R14, R85, PT ;  /* 0x000000550e00720c */ /* 0x000fe20003f84070 */
[----:B------:R-:W-:Y:S01]  /*2330*/  @!P6 IMAD.IADD R79, R79, 0x1, -R14 ;  /* 0x000000014f4fe824 */ /* 0x000fe200078e0a0e */
[----:B------:R-:W-:Y:S01]  /*2340*/  ISETP.GE.AND P6, PT, R70, RZ, PT ;  /* 0x000000ff4600720c */ /* 0x000fe20003fc6270 */
[----:B------:R-:W-:-:S04]  /*2350*/  IMAD.HI.U32 R18, R34, R87, RZ ;  /* 0x0000005722127227 */ /* 0x000fc800078e00ff */
[----:B------:R-:W-:Y:S01]  /*2360*/  @!P5 IMAD.IADD R81, R81, 0x1, -R14 ;  /* 0x000000015151d824 */ /* 0x000fe200078e0a0e */
[----:B------:R-:W-:Y:S01]  /*2370*/  ISETP.GE.AND P5, PT, R74, RZ, PT ;  /* 0x000000ff4a00720c */ /* 0x000fe20003fa6270 */
[----:B------:R-:W-:-:S04]  /*2380*/  IMAD.HI.U32 R42, R34, R89, RZ ;  /* 0x00000059222a7227 */ /* 0x000fc800078e00ff */
[----:B------:R-:W-:Y:S02]  /*2390*/  IMAD.MOV R18, RZ, RZ, -R18 ;  /* 0x000000ffff127224 */ /* 0x000fe400078e0a12 */
[----:B------:R-:W-:Y:S02]  /*23a0*/  @!P0 IMAD.IADD R83, R83, 0x1, -R14 ;  /* 0x0000000153538824 */ /* 0x000fe400078e0a0e */
[----:B------:R-:W-:Y:S02]  /*23b0*/  IMAD.MOV R42, RZ, RZ, -R42 ;  /* 0x000000ffff2a7224 */ /* 0x000fe400078e0a2a */
[C---:B------:R-:W-:Y:S01]  /*23c0*/  IMAD R51, R14.reuse, R18, R87 ;  /* 0x000000120e337224 */ /* 0x040fe200078e0257 */
[C---:B------:R-:W-:Y:S01]  /*23d0*/  ISETP.GT.U32.AND P0, PT, R14.reuse, R83, PT ;  /* 0x000000530e00720c */ /* 0x040fe20003f04070 */
[----:B------:R-:W-:Y:S02]  /*23e0*/  IMAD R89, R14, R42, R89 ;  /* 0x0000002a0e597224 */ /* 0x000fe400078e0259 */
[----:B------:R-:W-:-:S02]  /*23f0*/  @!P4 IMAD.IADD R85, R85, 0x1, -R14 ;  /* 0x000000015555c824 */ /* 0x000fc400078e0a0e */
[----:B------:R-:W-:Y:S01]  /*2400*/  @!P6 IMAD.MOV R79, RZ, RZ, -R79 ;  /* 0x000000ffff4fe224 */ /* 0x000fe200078e0a4f */
[C---:B------:R-:W-:Y:S02]  /*2410*/  ISETP.GT.U32.AND P6, PT, R14.reuse, R51, PT ;  /* 0x000000330e00720c */ /* 0x040fe40003fc4070 */
[----:B------:R-:W-:Y:S01]  /*2420*/  LOP3.LUT R74, R19, 0x30, RZ, 0xfc, !PT ;  /* 0x00000030134a7812 */ /* 0x000fe200078efcff */
[----:B------:R-:W-:Y:S01]  /*2430*/  @!P5 IMAD.MOV R81, RZ, RZ, -R81 ;  /* 0x000000ffff51d224 */ /* 0x000fe200078e0a51 */
[C---:B------:R-:W-:Y:S02]  /*2440*/  ISETP.GT.U32.AND P4, PT, R14.reuse, R85, PT ;  /* 0x000000550e00720c */ /* 0x040fe40003f84070 */
[----:B------:R-:W-:Y:S02]  /*2450*/  ISETP.GT.U32.AND P5, PT, R14, R89, PT ;  /* 0x000000590e00720c */ /* 0x000fe40003fa4070 */
[----:B------:R-:W-:Y:S01]  /*2460*/  IABS R91, R74 ;  /* 0x0000004a005b7213 */ /* 0x000fe20000000000 */
[----:B------:R-:W-:Y:S01]  /*2470*/  @!P0 IMAD.IADD R83, R83, 0x1, -R14 ;  /* 0x0000000153538824 */ /* 0x000fe200078e0a0e */
[----:B------:R-:W-:-:S03]  /*2480*/  ISETP.GE.AND P0, PT, R76, RZ, PT ;  /* 0x000000ff4c00720c */ /* 0x000fc60003f06270 */
[----:B------:R-:W-:Y:S01]  /*2490*/  IMAD.HI.U32 R18, R34, R91, RZ ;  /* 0x0000005b22127227 */ /* 0x000fe200078e00ff */
[----:B------:R-:W-:-:S03]  /*24a0*/  IABS R93, R82 ;  /* 0x00000052005d7213 */ /* 0x000fc60000000000 */
[----:B------:R-:W-:Y:S02]  /*24b0*/  @!P6 IMAD.IADD R51, R51, 0x1, -R14 ;  /* 0x000000013333e824 */ /* 0x000fe400078e0a0e */
[----:B------:R-:W-:Y:S02]  /*24c0*/  IMAD.MOV R18, RZ, RZ, -R18 ;  /* 0x000000ffff127224 */ /* 0x000fe400078e0a12 */
[----:B------:R-:W-:Y:S02]  /*24d0*/  IMAD R87, R56, 0x3c, RZ ;  /* 0x0000003c38577824 */ /* 0x000fe400078e02ff */
[--C-:B------:R-:W-:Y:S01]  /*24e0*/  @!P4 IMAD.IADD R85, R85, 0x1, -R14.reuse ;  /* 0x000000015555c824 */ /* 0x100fe200078e0a0e */
[----:B------:R-:W-:Y:S01]  /*24f0*/  ISETP.GE.AND P4, PT, R50, RZ, PT ;  /* 0x000000ff3200720c */ /* 0x000fe20003f86270 */
[----:B------:R-:W-:Y:S01]  /*2500*/  @!P5 IMAD.IADD R89, R89, 0x1, -R14 ;  /* 0x000000015959d824 */ /* 0x000fe200078e0a0e */
[C---:B------:R-:W-:Y:S01]  /*2510*/  ISETP.GT.U32.AND P5, PT, R14.reuse, R51, PT ;  /* 0x000000330e00720c */ /* 0x040fe20003fa4070 */
[----:B------:R-:W-:Y:S01]  /*2520*/  IMAD R91, R14, R18, R91 ;  /* 0x000000120e5b7224 */ /* 0x000fe200078e025b */
[----:B------:R-:W-:Y:S01]  /*2530*/  IADD3 R18, P6, PT, R87, R6, RZ ;  /* 0x0000000657127210 */ /* 0x000fe20007fde0ff */
[----:B------:R-:W-:Y:S01]  /*2540*/  IMAD.HI.U32 R42, R34, R93, RZ ;  /* 0x0000005d222a7227 */ /* 0x000fe200078e00ff */
[----:B------:R-:W-:-:S02]  /*2550*/  LOP3.LUT R70, R19, 0x38, RZ, 0xfc, !PT ;  /* 0x0000003813467812 */ /* 0x000fc400078efcff */
[----:B------:R-:W-:Y:S01]  /*2560*/  LEA.HI.X.SX32 R19, R43, R7, 0x1, P6 ;  /* 0x000000072b137211 */ /* 0x000fe200030f0eff */
[----:B------:R-:W-:Y:S01]  /*2570*/  IMAD.MOV R42, RZ, RZ, -R42 ;  /* 0x000000ffff2a7224 */ /* 0x000fe200078e0a2a */
[C---:B------:R-:W-:Y:S01]  /*2580*/  ISETP.GT.U32.AND P6, PT, R14.reuse, R89, PT ;  /* 0x000000590e00720c */ /* 0x040fe20003fc4070 */
[----:B------:R-:W-:Y:S01]  /*2590*/  @!P0 IMAD.MOV R83, RZ, RZ, -R83 ;  /* 0x000000ffff538224 */ /* 0x000fe200078e0a53 */
[C---:B------:R-:W-:Y:S01]  /*25a0*/  ISETP.GT.U32.AND P0, PT, R14.reuse, R91, PT ;  /* 0x0000005b0e00720c */ /* 0x040fe20003f04070 */
[----:B------:R-:W-:Y:S01]  /*25b0*/  IMAD R93, R14, R42, R93 ;  /* 0x0000002a0e5d7224 */ /* 0x000fe200078e025d */
[----:B------:R-:W-:Y:S01]  /*25c0*/  IABS R95, R70 ;  /* 0x00000046005f7213 */ /* 0x000fe20000000000 */
[----:B------:R-:W-:Y:S02]  /*25d0*/  VIADD R72, R37, 0x3c ;  /* 0x0000003c25487836 */ /* 0x000fe40000000000 */
[----:B------:R-:W-:Y:S01]  /*25e0*/  @!P4 IMAD.MOV R85, RZ, RZ, -R85 ;  /* 0x000000ffff55c224 */ /* 0x000fe200078e0a55 */
[----:B------:R-:W-:Y:S01]  /*25f0*/  ISETP.GE.AND P4, PT, R78, RZ, PT ;  /* 0x000000ff4e00720c */ /* 0x000fe20003f86270 */
[----:B------:R-:W-:Y:S01]  /*2600*/  @!P5 IMAD.IADD R51, R51, 0x1, -R14 ;  /* 0x000000013333d824 */ /* 0x000fe200078e0a0e */
[----:B------:R-:W-:Y:S01]  /*2610*/  ISETP.GT.U32.AND P5, PT, R14, R93, PT ;  /* 0x0000005d0e00720c */ /* 0x000fe20003fa4070 */
[----:B------:R-:W-:Y:S01]  /*2620*/  IMAD.HI.U32 R42, R34, R95, RZ ;  /* 0x0000005f222a7227 */ /* 0x000fe200078e00ff */
[----:B------:R-:W-:-:S03]  /*2630*/  IABS R97, R72 ;  /* 0x0000004800617213 */ /* 0x000fc60000000000 */
[----:B------:R-:W-:Y:S02]  /*2640*/  IMAD R87, R56, 0x3e, RZ ;  /* 0x0000003e38577824 */ /* 0x000fe400078e02ff */
[----:B------:R-:W-:Y:S01]  /*2650*/  @!P6 IMAD.IADD R89, R89, 0x1, -R14 ;  /* 0x000000015959e824 */ /* 0x000fe200078e0a0e */
[----:B------:R-:W-:Y:S01]  /*2660*/  ISETP.GE.AND P6, PT, R80, RZ, PT ;  /* 0x000000ff5000720c */ /* 0x000fe20003fc6270 */
[----:B------:R-:W-:Y:S02]  /*2670*/  IMAD.MOV R50, RZ, RZ, -R42 ;  /* 0x000000ffff327224 */ /* 0x000fe400078e0a2a */
[----:B------:R-:W-:-:S04]  /*2680*/  IMAD.HI.U32 R34, R34, R97, RZ ;  /* 0x0000006122227227 */ /* 0x000fc800078e00ff */
[----:B------:R-:W-:Y:S01]  /*2690*/  @!P0 IMAD.IADD R91, R91, 0x1, -R14 ;  /* 0x000000015b5b8824 */ /* 0x000fe200078e0a0e */
[----:B------:R-:W-:Y:S01]  /*26a0*/  IADD3 R42, P0, PT, R87, R6, RZ ;  /* 0x00000006572a7210 */ /* 0x000fe20007f1e0ff */
[----:B------:R-:W-:Y:S02]  /*26b0*/  IMAD R95, R14, R50, R95 ;  /* 0x000000320e5f7224 */ /* 0x000fe400078e025f */
[----:B------:R-:W-:Y:S02]  /*26c0*/  IMAD.MOV.U32 R87, RZ, RZ, R51 ;  /* 0x000000ffff577224 */ /* 0x000fe400078e0033 */
[----:B------:R-:W-:Y:S02]  /*26d0*/  IMAD.MOV R34, RZ, RZ, -R34 ;  /* 0x000000ffff227224 */ /* 0x000fe400078e0a22 */
[----:B------:R-:W-:Y:S02]  /*26e0*/  IMAD R43, R56, 0x1f, RZ ;  /* 0x0000001f382b7824 */ /* 0x000fe400078e02ff */
[----:B------:R-:W-:Y:S01]  /*26f0*/  @!P5 IMAD.IADD R93, R93, 0x1, -R14 ;  /* 0x000000015d5dd824 */ /* 0x000fe200078e0a0e */
[C---:B------:R-:W-:Y:S01]  /*2700*/  ISETP.GT.U32.AND P5, PT, R14.reuse, R91, PT ;  /* 0x0000005b0e00720c */ /* 0x040fe20003fa4070 */
[----:B------:R-:W-:Y:S01]  /*2710*/  @!P4 IMAD.MOV R87, RZ, RZ, -R87 ;  /* 0x000000ffff57c224 */ /* 0x000fe200078e0a57 */
[C---:B------:R-:W-:Y:S01]  /*2720*/  ISETP.GT.U32.AND P4, PT, R14.reuse, R95, PT ;  /* 0x0000005f0e00720c */ /* 0x040fe20003f84070 */
[C---:B------:R-:W-:Y:S01]  /*2730*/  IMAD R97, R14.reuse, R34, R97 ;  /* 0x000000220e617224 */ /* 0x040fe200078e0261 */
[----:B------:R-:W-:Y:S01]  /*2740*/  LEA.HI.X.SX32 R43, R43, R7, 0x1, P0 ;  /* 0x000000072b2b7211 */ /* 0x000fe200000f0eff */
[----:B------:R-:W-:Y:S01]  /*2750*/  @!P6 IMAD.MOV R89, RZ, RZ, -R89 ;  /* 0x000000ffff59e224 */ /* 0x000fe200078e0a59 */
[----:B------:R-:W-:-:S02]  /*2760*/  ISETP.GT.U32.AND P0, PT, R14, R93, PT ;  /* 0x0000005d0e00720c */ /* 0x000fc40003f04070 */
[----:B------:R-:W-:Y:S01]  /*2770*/  ISETP.GT.U32.AND P6, PT, R14, R97, PT ;  /* 0x000000610e00720c */ /* 0x000fe20003fc4070 */
[----:B------:R-:W-:-:S04]  /*2780*/  IMAD R51, R56, 0x38, RZ ;  /* 0x0000003838337824 */ /* 0x000fc800078e02ff */
[--C-:B------:R-:W-:Y:S01]  /*2790*/  @!P5 IMAD.IADD R91, R91, 0x1, -R14.reuse ;  /* 0x000000015b5bd824 */ /* 0x100fe200078e0a0e */
[----:B------:R-:W-:Y:S01]  /*27a0*/  ISETP.GE.AND P5, PT, R74, RZ, PT ;  /* 0x000000ff4a00720c */ /* 0x000fe20003fa6270 */
[----:B------:R-:W-:Y:S01]  /*27b0*/  @!P4 IMAD.IADD R95, R95, 0x1, -R14 ;  /* 0x000000015f5fc824 */ /* 0x000fe200078e0a0e */
[----:B------:R-:W-:-:S03]  /*27c0*/  ISETP.GE.AND P4, PT, R82, RZ, PT ;  /* 0x000000ff5200720c */ /* 0x000fc60003f86270 */
[--C-:B------:R-:W-:Y:S01]  /*27d0*/  @!P0 IMAD.IADD R93, R93, 0x1, -R14.reuse ;  /* 0x000000015d5d8824 */ /* 0x100fe200078e0a0e */
[----:B------:R-:W-:Y:S01]  /*27e0*/  IADD3 R50, P0, PT, R51, R6, RZ ;  /* 0x0000000633327210 */ /* 0x000fe20007f1e0ff */
[----:B------:R-:W-:-:S03]  /*27f0*/  @!P6 IMAD.IADD R97, R97, 0x1, -R14 ;  /* 0x000000016161e824 */ /* 0x000fc600078e0a0e */
[----:B------:R-:W-:Y:S02]  /*2800*/  LEA.HI.X.SX32 R51, R99, R7, 0x1, P0 ;  /* 0x0000000763337211 */ /* 0x000fe400000f0eff */
[C---:B------:R-:W-:Y:S02]  /*2810*/  ISETP.GT.U32.AND P0, PT, R14.reuse, R95, PT ;  /* 0x0000005f0e00720c */ /* 0x040fe40003f04070 */
[----:B------:R-:W-:Y:S01]  /*2820*/  ISETP.GT.U32.AND P6, PT, R14, R97, PT ;  /* 0x000000610e00720c */ /* 0x000fe20003fc4070 */
[----:B------:R-:W-:Y:S01]  /*2830*/  @!P5 IMAD.MOV R91, RZ, RZ, -R91 ;  /* 0x000000ffff5bd224 */ /* 0x000fe200078e0a5b */
[----:B------:R-:W-:Y:S01]  /*2840*/  ISETP.GE.AND P5, PT, R70, RZ, PT ;  /* 0x000000ff4600720c */ /* 0x000fe20003fa6270 */
[----:B------:R-:W-:Y:S01]  /*2850*/  @!P4 IMAD.MOV R93, RZ, RZ, -R93 ;  /* 0x000000ffff5dc224 */ /* 0x000fe200078e0a5d */
[----:B------:R-:W-:Y:S01]  /*2860*/  ISETP.GE.AND P4, PT, R72, RZ, PT ;  /* 0x000000ff4800720c */ /* 0x000fe20003f86270 */
[----:B------:R-:W-:-:S06]  /*2870*/  VIADD R34, R4, 0xfffffff1 ;  /* 0xfffffff104227836 */ /* 0x000fcc0000000000 */
[--C-:B------:R-:W-:Y:S01]  /*2880*/  @!P0 IMAD.IADD R95, R95, 0x1, -R14.reuse ;  /* 0x000000015f5f8824 */ /* 0x100fe200078e0a0e */
[----:B--2---:R-:W-:Y:S01]  /*2890*/  IADD3 R6, P0, PT, R99, R6, RZ ;  /* 0x0000000663067210 */ /* 0x004fe20007f1e0ff */
[----:B------:R-:W-:Y:S01]  /*28a0*/  @!P6 IMAD.IADD R97, R97, 0x1, -R14 ;  /* 0x000000016161e824 */ /* 0x000fe200078e0a0e */
[----:B------:R-:W-:Y:S01]  /*28b0*/  SHF.R.U32.HI R14, RZ, 0x6, R33 ;  /* 0x00000006ff0e7819 */ /* 0x000fe20000011621 */
[----:B------:R-:W-:Y:S01]  /*28c0*/  @!P5 IMAD.MOV R95, RZ, RZ, -R95 ;  /* 0x000000ffff5fd224 */ /* 0x000fe200078e0a5f */
[----:B------:R-:W-:Y:S01]  /*28d0*/  LEA.HI.X.SX32 R7, R30, R7, 0x1, P0 ;  /* 0x000000071e077211 */ /* 0x000fe200000f0eff */
[----:B------:R-:W-:Y:S01]  /*28e0*/  @!P4 IMAD.MOV R97, RZ, RZ, -R97 ;  /* 0x000000ffff61c224 */ /* 0x000fe200078e0a61 */
[----:B------:R-:W-:Y:S02]  /*28f0*/  ISETP.GE.U32.AND P6, PT, R34, 0x7fffffd2, PT ;  /* 0x7fffffd22200780c */ /* 0x000fe40003fc6070 */
[----:B------:R-:W-:Y:S02]  /*2900*/  LOP3.LUT P0, RZ, R14, 0x1, RZ, 0xc0, !PT ;  /* 0x000000010eff7812 */ /* 0x000fe4000780c0ff */
[----:B------:R-:W-:-:S02]  /*2910*/  ISETP.NE.AND P5, PT, R71, RZ, PT ;  /* 0x000000ff4700720c */ /* 0x000fc40003fa5270 */
[----:B------:R-:W-:Y:S02]  /*2920*/  LOP3.LUT R34, RZ, R71, RZ, 0x33, !PT ;  /* 0x00000047ff227212 */ /* 0x000fe400078e33ff */
[----:B------:R-:W-:Y:S02]  /*2930*/  SHF.R.U32.HI R14, RZ, 0x5, R33 ;  /* 0x00000005ff0e7819 */ /* 0x000fe40000011621 */
[C---:B------:R-:W-:Y:S02]  /*2940*/  SEL R71, R34.reuse, R67, !P5 ;  /* 0x0000004322477207 */ /* 0x040fe40006800000 */
[C---:B------:R-:W-:Y:S02]  /*2950*/  SEL R80, R34.reuse, R65, !P5 ;  /* 0x0000004122507207 */ /* 0x040fe40006800000 */
[C---:B------:R-:W-:Y:S02]  /*2960*/  SEL R74, R34.reuse, R69, !P5 ;  /* 0x00000045224a7207 */ /* 0x040fe40006800000 */
[----:B------:R-:W-:-:S02]  /*2970*/  SEL R73, R34, R73, !P5 ;  /* 0x0000004922497207 */ /* 0x000fc40006800000 */
[C---:B------:R-:W-:Y:S02]  /*2980*/  SEL R75, R34.reuse, R75, !P5 ;  /* 0x0000004b224b7207 */ /* 0x040fe40006800000 */
[C---:B------:R-:W-:Y:S02]  /*2990*/  SEL R78, R34.reuse, R77, !P5 ;  /* 0x0000004d224e7207 */ /* 0x040fe40006800000 */
        /* <DEDUP_REMOVED lines=10> */
[----:B------:R-:W-:Y:S02]  /*2a40*/  SHF.R.U32.HI R34, RZ, 0x4, R33 ;  /* 0x00000004ff227819 */ /* 0x000fe40000011621 */
[----:B------:R-:W-:Y:S02]  /*2a50*/  LOP3.LUT P4, RZ, R14, 0x1, RZ, 0xc0, !PT ;  /* 0x000000010eff7812 */ /* 0x000fe4000788c0ff */
[----:B------:R-:W-:Y:S02]  /*2a60*/  PRMT R65, RZ, 0x7610, R65 ;  /* 0x00007610ff417816 */ /* 0x000fe40000000041 */
[----:B------:R-:W-:Y:S02]  /*2a70*/  LOP3.LUT P5, RZ, R34, 0x1, RZ, 0xc0, !PT ;  /* 0x0000000122ff7812 */ /* 0x000fe400078ac0ff */
[----:B------:R-:W-:Y:S02]  /*2a80*/  SHF.R.U32.HI R34, RZ, 0x3, R33 ;  /* 0x00000003ff227819 */ /* 0x000fe40000011621 */
[----:B------:R-:W5:Y:S01]  /*2a90*/  @P0 LDG.E.U16 R65, desc[UR22][R10.64] ;  /* 0x000000160a410981 */ /* 0x000f62000c1e1500 */
[----:B------:R-:W-:-:S02]  /*2aa0*/  PRMT R67, RZ, 0x7610, R67 ;  /* 0x00007610ff437816 */ /* 0x000fc40000000043 */
[----:B------:R-:W-:Y:S02]  /*2ab0*/  LOP3.LUT P0, RZ, R34, 0x1, RZ, 0xc0, !PT ;  /* 0x0000000122ff7812 */ /* 0x000fe4000780c0ff */
[--C-:B------:R-:W-:Y:S02]  /*2ac0*/  SHF.R.U32.HI R34, RZ, 0x2, R33.reuse ;  /* 0x00000002ff227819 */ /* 0x100fe40000011621 */
[----:B------:R-:W-:Y:S01]  /*2ad0*/  SHF.R.U32.HI R33, RZ, 0x1, R33 ;  /* 0x00000001ff217819 */ /* 0x000fe20000011621 */
[----:B------:R-:W5:Y:S01]  /*2ae0*/  @P4 LDG.E.U16 R67, desc[UR22][R12.64] ;  /* 0x000000160c434981 */ /* 0x000f62000c1e1500 */
[----:B------:R-:W-:Y:S02]  /*2af0*/  PRMT R69, RZ, 0x7610, R69 ;  /* 0x00007610ff457816 */ /* 0x000fe40000000045 */
[----:B------:R-:W-:-:S05]  /*2b00*/  LOP3.LUT P4, RZ, R33, 0x1, RZ, 0xc0, !PT ;  /* 0x0000000121ff7812 */ /* 0x000fca000788c0ff */
[----:B------:R2:W5:Y:S02]  /*2b10*/  @P0 LDG.E.U16 R69, desc[UR22][R50.64] ;  /* 0x0000001632450981 */ /* 0x000564000c1e1500 */
[----:B--2---:R-:W-:Y:S02]  /*2b20*/  PRMT R50, RZ, 0x7610, R50 ;  /* 0x00007610ff327816 */ /* 0x004fe40000000032 */
[----:B------:R-:W-:-:S04]  /*2b30*/  PRMT R51, RZ, 0x7610, R51 ;  /* 0x00007610ff337816 */ /* 0x000fc80000000033 */
[----:B------:R-:W5:Y:S04]  /*2b40*/  @P4 LDG.E.U16 R50, desc[UR22][R18.64] ;  /* 0x0000001612324981 */ /* 0x000f68000c1e1500 */
[----:B------:R-:W5:Y:S01]  /*2b50*/  @!P3 LDG.E.U16 R51, desc[UR22][R42.64] ;  /* 0x000000162a33b981 */ /* 0x000f62000c1e1500 */
[----:B------:R-:W-:-:S06]  /*2b60*/  PRMT R14, RZ, 0x7610, R14 ;  /* 0x00007610ff0e7816 */ /* 0x000fcc000000000e */
[----:B------:R2:W5:Y:S01]  /*2b70*/  @!P6 LDG.E.U16 R14, desc[UR22][R6.64] ;  /* 0x00000016060ee981 */ /* 0x000562000c1e1500 */
[----:B------:R-:W-:Y:S02]  /*2b80*/  LOP3.LUT P6, RZ, R34, 0x1, RZ, 0xc0, !PT ;  /* 0x0000000122ff7812 */ /* 0x000fe400078cc0ff */
[----:B------:R-:W-:Y:S02]  /*2b90*/  LOP3.LUT R34, R38, 0x1f, RZ, 0xc0, !PT ;  /* 0x0000001f26227812 */ /* 0x000fe400078ec0ff */
[----:B------:R-:W-:-:S03]  /*2ba0*/  PRMT R70, RZ, 0x7610, R70 ;  /* 0x00007610ff467816 */ /* 0x000fc60000000046 */
[----:B--2---:R-:W-:-:S03]  /*2bb0*/  IMAD R6, R34, R57, RZ ;  /* 0x0000003922067224 */ /* 0x004fc600078e02ff */
[----:B------:R2:W5:Y:S02]  /*2bc0*/  @P5 LDG.E.U16 R70, desc[UR22][R8.64] ;  /* 0x0000001608465981 */ /* 0x000564000c1e1500 */
[C---:B------:R-:W-:Y:S02]  /*2bd0*/  LEA R76, P5, R6.reuse, UR18, 0x1 ;  /* 0x00000012064c7c11 */ /* 0x040fe4000f8a08ff */
[----:B------:R-:W-:Y:S02]  /*2be0*/  PRMT R72, RZ, 0x7610, R72 ;  /* 0x00007610ff487816 */ /* 0x000fe40000000048 */
[----:B------:R-:W-:Y:S01]  /*2bf0*/  LEA.HI.X.SX32 R77, R6, UR19, 0x1, P5 ;  /* 0x00000013064d7c11 */ /* 0x000fe2000a8f0eff */
[----:B-1----:R-:W-:Y:S02]  /*2c00*/  IMAD R6, R71, UR4, RZ ;  /* 0x0000000447067c24 */ /* 0x002fe4000f8e02ff */
[----:B------:R-:W-:Y:S01]  /*2c10*/  IMAD R7, R74, UR4, RZ ;  /* 0x000000044a077c24 */ /* 0x000fe2000f8e02ff */
[----:B------:R1:W5:Y:S01]  /*2c20*/  @P6 LDG.E.U16 R72, desc[UR22][R16.64] ;  /* 0x0000001610486981 */ /* 0x000362000c1e1500 */
[----:B--2---:R-:W-:Y:S01]  /*2c30*/  IMAD R8, R73, UR4, RZ ;  /* 0x0000000449087c24 */ /* 0x004fe2000f8e02ff */
[-C--:B------:R-:W-:Y:S01]  /*2c40*/  LEA R106, P5, R6, R76.reuse, 0x1 ;  /* 0x0000004c066a7211 */ /* 0x080fe200078a08ff */
[----:B------:R-:W-:Y:S01]  /*2c50*/  IMAD R9, R75, UR4, RZ ;  /* 0x000000044b097c24 */ /* 0x000fe2000f8e02ff */
[-C--:B------:R-:W-:Y:S01]  /*2c60*/  LEA R104, P6, R7, R76.reuse, 0x1 ;  /* 0x0000004c07687211 */ /* 0x080fe200078c08ff */
[----:B------:R-:W-:Y:S01]  /*2c70*/  IMAD R10, R78, UR4, RZ ;  /* 0x000000044e0a7c24 */ /* 0x000fe2000f8e02ff */
[----:B------:R-:W-:Y:S01]  /*2c80*/  LEA.HI.X.SX32 R107, R6, R77, 0x1, P5 ;  /* 0x0000004d066b7211 */ /* 0x000fe200028f0eff */
[----:B------:R-:W-:Y:S01]  /*2c90*/  IMAD R11, R79, UR4, RZ ;  /* 0x000000044f0b7c24 */ /* 0x000fe2000f8e02ff */
[----:B------:R-:W-:-:S02]  /*2ca0*/  LEA R102, P5, R8, R76, 0x1 ;  /* 0x0000004c08667211 */ /* 0x000fc400078a08ff */
[-C--:B------:R-:W-:Y:S02]  /*2cb0*/  LEA.HI.X.SX32 R105, R7, R77.reuse, 0x1, P6 ;  /* 0x0000004d07697211 */ /* 0x080fe400030f0eff */
[-C--:B------:R-:W-:Y:S01]  /*2cc0*/  LEA R100, P6, R9, R76.reuse, 0x1 ;  /* 0x0000004c09647211 */ /* 0x080fe200078c08ff */
[----:B------:R-:W-:Y:S01]  /*2cd0*/  IMAD R12, R81, UR4, RZ ;  /* 0x00000004510c7c24 */ /* 0x000fe2000f8e02ff */
[-C--:B------:R-:W-:Y:S01]  /*2ce0*/  LEA.HI.X.SX32 R103, R8, R77.reuse, 0x1, P5 ;  /* 0x0000004d08677211 */ /* 0x080fe200028f0eff */
[----:B------:R-:W-:Y:S01]  /*2cf0*/  IMAD R13, R80, UR4, RZ ;  /* 0x00000004500d7c24 */ /* 0x000fe2000f8e02ff */
[CC--:B------:R-:W-:Y:S02]  /*2d00*/  LEA R98, P5, R10.reuse, R76.reuse, 0x1 ;  /* 0x0000004c0a627211 */ /* 0x0c0fe400078a08ff */
[-C--:B------:R-:W-:Y:S02]  /*2d10*/  LEA.HI.X.SX32 R101, R9, R77.reuse, 0x1, P6 ;  /* 0x0000004d09657211 */ /* 0x080fe400030f0eff */
[-C--:B------:R-:W-:Y:S01]  /*2d20*/  LEA R96, P6, R11, R76.reuse, 0x1 ;  /* 0x0000004c0b607211 */ /* 0x080fe200078c08ff */
[----:B-1----:R-:W-:Y:S01]  /*2d30*/  IMAD R16, R83, UR4, RZ ;  /* 0x0000000453107c24 */ /* 0x002fe2000f8e02ff */
[----:B------:R-:W-:Y:S01]  /*2d40*/  LEA.HI.X.SX32 R99, R10, R77, 0x1, P5 ;  /* 0x0000004d0a637211 */ /* 0x000fe200028f0eff */
[----:B------:R-:W-:Y:S01]  /*2d50*/  IMAD R17, R85, UR4, RZ ;  /* 0x0000000455117c24 */ /* 0x000fe2000f8e02ff */
[----:B------:R-:W-:-:S02]  /*2d60*/  LEA R94, P5, R12, R76, 0x1 ;  /* 0x0000004c0c5e7211 */ /* 0x000fc400078a08ff */
[-C--:B------:R-:W-:Y:S02]  /*2d70*/  LEA.HI.X.SX32 R71, R11, R77.reuse, 0x1, P6 ;  /* 0x0000004d0b477211 */ /* 0x080fe400030f0eff */
[-C--:B------:R-:W-:Y:S01]  /*2d80*/  LEA R92, P6, R13, R76.reuse, 0x1 ;  /* 0x0000004c0d5c7211 */ /* 0x080fe200078c08ff */
[----:B------:R-:W-:Y:S01]  /*2d90*/  IMAD R9, R93, UR4, RZ ;  /* 0x000000045d097c24 */ /* 0x000fe2000f8e02ff */
[-C--:B------:R-:W-:Y:S01]  /*2da0*/  LEA.HI.X.SX32 R95, R12, R77.reuse, 0x1, P5 ;  /* 0x0000004d0c5f7211 */ /* 0x080fe200028f0eff */
[----:B------:R-:W-:Y:S01]  /*2db0*/  VIADD R33, R4, 0x1f ;  /* 0x0000001f04217836 */ /* 0x000fe20000000000 */
[CC--:B------:R-:W-:Y:S01]  /*2dc0*/  LEA R90, P5, R16.reuse, R76.reuse, 0x1 ;  /* 0x0000004c105a7211 */ /* 0x0c0fe200078a08ff */
[----:B------:R-:W-:Y:S01]  /*2dd0*/  IMAD R6, R87, UR4, RZ ;  /* 0x0000000457067c24 */ /* 0x000fe2000f8e02ff */
[-C--:B------:R-:W-:Y:S01]  /*2de0*/  LEA.HI.X.SX32 R93, R13, R77.reuse, 0x1, P6 ;  /* 0x0000004d0d5d7211 */ /* 0x080fe200030f0eff */
[----:B------:R-:W-:Y:S01]  /*2df0*/  IMAD R7, R89, UR4, RZ ;  /* 0x0000000459077c24 */ /* 0x000fe2000f8e02ff */
[-C--:B------:R-:W-:Y:S01]  /*2e00*/  LEA R88, P6, R17, R76.reuse, 0x1 ;  /* 0x0000004c11587211 */ /* 0x080fe200078c08ff */
[----:B------:R-:W-:Y:S01]  /*2e10*/  IMAD R8, R91, UR4, RZ ;  /* 0x000000045b087c24 */ /* 0x000fe2000f8e02ff */
[----:B------:R-:W-:Y:S01]  /*2e20*/  LEA.HI.X.SX32 R91, R16, R77, 0x1, P5 ;  /* 0x0000004d105b7211 */ /* 0x000fe200028f0eff */
[----:B------:R-:W-:Y:S01]  /*2e30*/  IMAD R10, R82, UR4, RZ ;  /* 0x00000004520a7c24 */ /* 0x000fe2000f8e02ff */
[----:B------:R-:W-:Y:S01]  /*2e40*/  ISETP.GT.AND P0, PT, R33, 0x1f, PT ;  /* 0x0000001f2100780c */ /* 0x000fe20003f04270 */
[----:B------:R-:W-:Y:S01]  /*2e50*/  IMAD R97, R97, UR4, RZ ;  /* 0x0000000461617c24 */ /* 0x000fe2000f8e02ff */
[----:B------:R-:W-:-:S02]  /*2e60*/  LEA R86, P5, R6, R76, 0x1 ;  /* 0x0000004c06567211 */ /* 0x000fc400078a08ff */
[----:B------:R-:W-:Y:S01]  /*2e70*/  LEA.HI.X.SX32 R89, R17, R77, 0x1, P6 ;  /* 0x0000004d11597211 */ /* 0x000fe200030f0eff */
[----:B------:R-:W-:-:S04]  /*2e80*/  @!UP0 UIADD3 UR4, UPT, UPT, -UR7, 0x100000, URZ ;  /* 0x0010000007048890 */ /* 0x000fc8000fffe1ff */
[----:B------:R-:W-:Y:S02]  /*2e90*/  @!UP0 USHF.L.U32 UR5, UR4, 0xb, URZ ;  /* 0x0000000b04058899 */ /* 0x000fe400080006ff */
[----:B------:R-:W-:Y:S01]  /*2ea0*/  @!UP0 USHF.L.U32 UR4, UR4, 0x1, URZ ;  /* 0x0000000104048899 */ /* 0x000fe200080006ff */
[CC--:B------:R-:W-:Y:S02]  /*2eb0*/  LEA R84, P6, R7.reuse, R76.reuse, 0x1 ;  /* 0x0000004c07547211 */ /* 0x0c0fe400078c08ff */
[-C--:B------:R-:W-:Y:S02]  /*2ec0*/  LEA.HI.X.SX32 R87, R6, R77.reuse, 0x1, P5 ;  /* 0x0000004d06577211 */ /* 0x080fe400028f0eff */
[-C--:B------:R-:W-:Y:S02]  /*2ed0*/  LEA R82, P5, R8, R76.reuse, 0x1 ;  /* 0x0000004c08527211 */ /* 0x080fe400078a08ff */
[----:B------:R-:W-:Y:S01]  /*2ee0*/  LEA.HI.X.SX32 R85, R7, R77, 0x1, P6 ;  /* 0x0000004d07557211 */ /* 0x000fe200030f0eff */
[----:B------:R-:W-:Y:S01]  /*2ef0*/  VOTEU.ALL UP0, P2 ;  /* 0x0000000000ff7886 */ /* 0x000fe20001000000 */
[----:B------:R-:W-:-:S02]  /*2f00*/  LEA R80, P6, R9, R76, 0x1 ;  /* 0x0000004c09507211 */ /* 0x000fc400078c08ff */
[-C--:B------:R-:W-:Y:S02]  /*2f10*/  LEA.HI.X.SX32 R83, R8, R77.reuse, 0x1, P5 ;  /* 0x0000004d08537211 */ /* 0x080fe400028f0eff */
[CC--:B------:R-:W-:Y:S01]  /*2f20*/  LEA R78, P5, R10.reuse, R76.reuse, 0x1 ;  /* 0x0000004c0a4e7211 */ /* 0x0c0fe200078a08ff */
[----:B------:R1:W2:Y:S01]  /*2f30*/  @!UP0 SYNCS.EXCH.64 URZ, [UR11+0x2008], UR4 ;  /* 0x002008040bff85b2 */ /* 0x0002a20008000100 */
[-C--:B------:R-:W-:Y:S02]  /*2f40*/  LEA.HI.X.SX32 R81, R9, R77.reuse, 0x1, P6 ;  /* 0x0000004d09517211 */ /* 0x080fe400030f0eff */
[----:B------:R-:W-:Y:S02]  /*2f50*/  LEA R76, P6, R97, R76, 0x1 ;  /* 0x0000004c614c7211 */ /* 0x000fe400078c08ff */
[----:B------:R-:W-:Y:S02]  /*2f60*/  LEA.HI.X.SX32 R79, R10, R77, 0x1, P5 ;  /* 0x0000004d0a4f7211 */ /* 0x000fe400028f0eff */
[----:B------:R-:W-:-:S02]  /*2f70*/  ISETP.LT.AND P5, PT, R34, R4, P0 ;  /* 0x000000042200720c */ /* 0x000fc400007a1270 */
[----:B------:R-:W-:Y:S01]  /*2f80*/  LEA.HI.X.SX32 R77, R97, R77, 0x1, P6 ;  /* 0x0000004d614d7211 */ /* 0x000fe200030f0eff */
[----:B-1----:R-:W-:Y:S10]  /*2f90*/  @!P0 BRA `(.L_x_6) ;  /* 0x0000000000448947 */ /* 0x002ff40003800000 */
[----:B-----5:R-:W-:Y:S02]  /*2fa0*/  PRMT R4, R68, 0x5410, R5 ;  /* 0x0000541044047816 */ /* 0x020fe40000000005 */
[----:B------:R-:W-:Y:S02]  /*2fb0*/  PRMT R11, R14, 0x5410, R15 ;  /* 0x000054100e0b7816 */ /* 0x000fe4000000000f */
[----:B------:R-:W-:Y:S02]  /*2fc0*/  PRMT R5, R41, 0x5410, R62 ;  /* 0x0000541029057816 */ /* 0x000fe4000000003e */
[----:B------:R-:W-:Y:S02]  /*2fd0*/  PRMT R6, R45, 0x5410, R54 ;  /* 0x000054102d067816 */ /* 0x000fe40000000036 */
[----:B------:R-:W-:Y:S02]  /*2fe0*/  PRMT R7, R63, 0x5410, R66 ;  /* 0x000054103f077816 */ /* 0x000fe40000000042 */
[----:B------:R-:W-:-:S02]  /*2ff0*/  PRMT R8, R49, 0x5410, R46 ;  /* 0x0000541031087816 */ /* 0x000fc4000000002e */
[----:B------:R-:W-:Y:S02]  /*3000*/  PRMT R9, R52, 0x5410, R59 ;  /* 0x0000541034097816 */ /* 0x000fe4000000003b */
        /* <DEDUP_REMOVED lines=8> */
[----:B------:R-:W-:-:S04]  /*3090*/  PRMT R19, R50, 0x5410, R51 ;  /* 0x0000541032137816 */ /* 0x000fc80000000033 */
[----:B------:R1:W-:Y:S03]  /*30a0*/  STTM.x16 tmem[UR12+0x40], R4 ;  /* 0x00004004000079ed */ /* 0x0003e6000824000c */
.L_x_6:
[----:B------:R-:W3:Y:S01]  /*30b0*/  FENCE.VIEW.ASYNC.T ;  /* 0x00000000000073c6 */ /* 0x000ee20000000200 */
[----:B-1---5:R-:W-:Y:S01]  /*30c0*/  PRMT R5, RZ, 0x7610, R5 ;  /* 0x00007610ff057816 */ /* 0x022fe20000000005 */
[----:B--23--:R-:W-:Y:S01]  /*30d0*/  BAR.SYNC.DEFER_BLOCKING 0x0 ;  /* 0x0000000000007b1d */ /* 0x00cfe20000010000 */
[----:B------:R-:W-:Y:S01]  /*30e0*/  PRMT R7, RZ, 0x7610, R7 ;  /* 0x00007610ff077816 */ /* 0x000fe20000000007 */
[----:B------:R-:W-:Y:S01]  /*30f0*/  IMAD.MOV.U32 R97, RZ, RZ, R71 ;  /* 0x000000ffff617224 */ /* 0x000fe200078e0047 */
[----:B------:R-:W-:Y:S02]  /*3100*/  PRMT R9, RZ, 0x7610, R9 ;  /* 0x00007610ff097816 */ /* 0x000fe40000000009 */
[----:B------:R-:W-:Y:S01]  /*3110*/  PRMT R11, RZ, 0x7610, R11 ;  /* 0x00007610ff0b7816 */ /* 0x000fe2000000000b */
[----:B------:R-:W1:Y:S01]  /*3120*/  LDCU UR4, c[0x0][0x3a0] ;  /* 0x00007400ff0477ac */ /* 0x000e620008000800 */
[----:B------:R-:W-:Y:S02]  /*3130*/  PRMT R13, RZ, 0x7610, R13 ;  /* 0x00007610ff0d7816 */ /* 0x000fe4000000000d */
[----:B------:R-:W-:-:S02]  /*3140*/  PRMT R15, RZ, 0x7610, R15 ;  /* 0x00007610ff0f7816 */ /* 0x000fc4000000000f */
[----:B------:R-:W-:Y:S02]  /*3150*/  PRMT R17, RZ, 0x7610, R17 ;  /* 0x00007610ff117816 */ /* 0x000fe40000000011 */
[----:B------:R-:W-:Y:S02]  /*3160*/  PRMT R19, RZ, 0x7610, R19 ;  /* 0x00007610ff137816 */ /* 0x000fe40000000013 */
[----:B------:R-:W-:Y:S02]  /*3170*/  PRMT R4, RZ, 0x7610, R4 ;  /* 0x00007610ff047816 */ /* 0x000fe40000000004 */
[----:B------:R-:W-:Y:S02]  /*3180*/  PRMT R6, RZ, 0x7610, R6 ;  /* 0x00007610ff067816 */ /* 0x000fe40000000006 */
[----:B------:R-:W-:Y:S02]  /*3190*/  PRMT R8, RZ, 0x7610, R8 ;  /* 0x00007610ff087816 */ /* 0x000fe40000000008 */
[----:B------:R-:W-:-:S02]  /*31a0*/  PRMT R10, RZ, 0x7610, R10 ;  /* 0x00007610ff0a7816 */ /* 0x000fc4000000000a */
[----:B------:R-:W-:Y:S01]  /*31b0*/  PRMT R12, RZ, 0x7610, R12 ;  /* 0x00007610ff0c7816 */ /* 0x000fe2000000000c */
[----:B------:R-:W2:Y:S01]  /*31c0*/  @P5 LDG.E.U16 R5, desc[UR22][R106.64] ;  /* 0x000000166a055981 */ /* 0x000ea2000c1e1500 */
[----:B------:R-:W-:Y:S02]  /*31d0*/  PRMT R14, RZ, 0x7610, R14 ;  /* 0x00007610ff0e7816 */ /* 0x000fe4000000000e */
[----:B------:R-:W-:Y:S01]  /*31e0*/  PRMT R16, RZ, 0x7610, R16 ;  /* 0x00007610ff107816 */ /* 0x000fe20000000010 */
[----:B------:R-:W3:Y:S01]  /*31f0*/  @P5 LDG.E.U16 R7, desc[UR22][R102.64] ;  /* 0x0000001666075981 */ /* 0x000ee2000c1e1500 */
[----:B------:R-:W-:-:S03]  /*3200*/  PRMT R18, RZ, 0x7610, R18 ;  /* 0x00007610ff127816 */ /* 0x000fc60000000012 */
[----:B------:R-:W4:Y:S04]  /*3210*/  @P5 LDG.E.U16 R9, desc[UR22][R98.64] ;  /* 0x0000001662095981 */ /* 0x000f28000c1e1500 */
        /* <DEDUP_REMOVED lines=12> */
[----:B------:R-:W4:Y:S01]  /*32e0*/  @P5 LDG.E.U16 R18, desc[UR22][R76.64] ;  /* 0x000000164c125981 */ /* 0x000f22000c1e1500 */
[----:B------:R-:W-:-:S02]  /*32f0*/  SHF.R.S32.HI R40, RZ, 0x1f, R35 ;  /* 0x0000001fff287819 */ /* 0x000fc40000011423 */
[----:B------:R-:W-:Y:S02]  /*3300*/  SHF.R.S32.HI R39, RZ, 0x6, R38 ;  /* 0x00000006ff277819 */ /* 0x000fe40000011426 */
[----:B------:R-:W-:Y:S01]  /*3310*/  SHF.L.U64.HI R37, R35, 0x1, R40 ;  /* 0x0000000123257819 */ /* 0x000fe20000010228 */
[----:B------:R-:W-:Y:S01]  /*3320*/  IMAD.SHL.U32 R35, R56, 0x20, RZ ;  /* 0x0000002038237824 */ /* 0x000fe200078e00ff */
[----:B------:R-:W-:Y:S01]  /*3330*/  SGXT R39, R39, 0x1 ;  /* 0x000000012727781a */ /* 0x000fe20000000200 */
[----:B------:R-:W-:Y:S02]  /*3340*/  IMAD.SHL.U32 R38, R38, 0x2, RZ ;  /* 0x0000000226267824 */ /* 0x000fe400078e00ff */
[----:B------:R-:W-:Y:S01]  /*3350*/  IMAD.WIDE R36, R35, 0x2, R36 ;  /* 0x0000000223247825 */ /* 0x000fe200078e0224 */
[----:B------:R-:W-:Y:S02]  /*3360*/  LOP3.LUT R39, R39, 0x90, RZ, 0xc0, !PT ;  /* 0x0000009027277812 */ /* 0x000fe400078ec0ff */
[----:B------:R-:W-:-:S02]  /*3370*/  IADD3 R119, P0, PT, R36, UR16, RZ ;  /* 0x0000001024777c10 */ /* 0x000fc4000ff1e0ff */
[----:B------:R-:W-:Y:S02]  /*3380*/  LOP3.LUT R36, R39, 0x7e, R38, 0x78, !PT ;  /* 0x0000007e27247812 */ /* 0x000fe400078e7826 */
[----:B------:R-:W-:Y:S02]  /*3390*/  IADD3.X R120, PT, PT, R37, UR17, RZ, P0, !PT ;  /* 0x0000001125787c10 */ /* 0x000fe400087fe4ff */
[----:B------:R-:W-:Y:S01]  /*33a0*/  LOP3.LUT R37, R36, 0x20, RZ, 0x3c, !PT ;  /* 0x0000002024257812 */ /* 0x000fe200078e3cff */
[----:B-1----:R-:W-:-:S04]  /*33b0*/  UIADD3 UR5, UPT, UPT, UR4, 0x1f, URZ ;  /* 0x0000001f04057890 */ /* 0x002fc8000fffe0ff */
[----:B------:R-:W-:-:S04]  /*33c0*/  USHF.R.S32.HI UR4, URZ, 0x1f, UR5 ;  /* 0x0000001fff047899 */ /* 0x000fc80008011405 */
[----:B------:R-:W-:Y:S01]  /*33d0*/  ULEA.HI UR4, UR4, UR5, URZ, 0x5 ;  /* 0x0000000504047291 */ /* 0x000fe2000f8f28ff */
[----:B------:R-:W-:-:S03]  /*33e0*/  ISETP.NE.U32.AND P0, PT, RZ, UR9, PT ;  /* 0x00000009ff007c0c */ /* 0x000fc6000bf05070 */
[----:B------:R-:W-:Y:S01]  /*33f0*/  USHF.R.S32.HI UR4, URZ, 0x5, UR4 ;  /* 0x00000005ff047899 */ /* 0x000fe20008011404 */
[----:B------:R-:W-:-:S03]  /*3400*/  ISETP.LT.OR P3, PT, R33, 0x20, P0 ;  /* 0x000000202100780c */ /* 0x000fc60000761670 */
[----:B------:R-:W-:-:S04]  /*3410*/  UISETP.LT.AND UP0, UPT, UR4, 0x1, UPT ;  /* 0x000000010400788c */ /* 0x000fc8000bf01270 */
[----:B------:R-:W-:Y:S01]  /*3420*/  USEL UR4, UR4, 0x1, !UP0 ;  /* 0x0000000104047887 */ /* 0x000fe2000c000000 */
[----:B------:R-:W-:Y:S01]  /*3430*/  SHF.R.S32.HI R55, RZ, 0x1f, R56 ;  /* 0x0000001fff377819 */ /* 0x000fe20000011438 */
[C---:B------:R-:W-:Y:S02]  /*3440*/  IMAD R39, R56.reuse, 0xf, RZ ;  /* 0x0000000f38277824 */ /* 0x040fe400078e02ff */
[----:B------:R-:W-:Y:S01]  /*3450*/  UIADD3 UR9, UPT, UPT, UR4, -0x1, URZ ;  /* 0xffffffff04097890 */ /* 0x000fe2000fffe0ff */
[C---:B------:R-:W-:Y:S02]  /*3460*/  IMAD.SHL.U32 R40, R56.reuse, 0x10, RZ ;  /* 0x0000001038287824 */ /* 0x040fe400078e00ff */
[C---:B------:R-:W-:Y:S02]  /*3470*/  IMAD R41, R56.reuse, 0x11, RZ ;  /* 0x0000001138297824 */ /* 0x040fe400078e02ff */
[C---:B------:R-:W-:Y:S02]  /*3480*/  IMAD R42, R56.reuse, 0x12, RZ ;  /* 0x00000012382a7824 */ /* 0x040fe400078e02ff */
[----:B------:R-:W-:-:S02]  /*3490*/  IMAD R43, R56, 0x13, RZ ;  /* 0x00000013382b7824 */ /* 0x000fc400078e02ff */
[C---:B------:R-:W-:Y:S02]  /*34a0*/  IMAD R44, R56.reuse, 0x14, RZ ;  /* 0x00000014382c7824 */ /* 0x040fe400078e02ff */
[C---:B------:R-:W-:Y:S02]  /*34b0*/  IMAD R45, R56.reuse, 0x15, RZ ;  /* 0x00000015382d7824 */ /* 0x040fe400078e02ff */
[C---:B------:R-:W-:Y:S02]  /*34c0*/  IMAD R46, R56.reuse, 0x16, RZ ;  /* 0x00000016382e7824 */ /* 0x040fe400078e02ff */
[C---:B------:R-:W-:Y:S02]  /*34d0*/  IMAD R47, R56.reuse, 0x17, RZ ;  /* 0x00000017382f7824 */ /* 0x040fe400078e02ff */
[C---:B------:R-:W-:Y:S02]  /*34e0*/  IMAD R48, R56.reuse, 0x18, RZ ;  /* 0x0000001838307824 */ /* 0x040fe400078e02ff */
[----:B------:R-:W-:-:S02]  /*34f0*/  IMAD R49, R56, 0x19, RZ ;  /* 0x0000001938317824 */ /* 0x000fc400078e02ff */
[C---:B------:R-:W-:Y:S02]  /*3500*/  IMAD R50, R56.reuse, 0x1a, RZ ;  /* 0x0000001a38327824 */ /* 0x040fe400078e02ff */
[C---:B------:R-:W-:Y:S02]  /*3510*/  IMAD R51, R56.reuse, 0x1b, RZ ;  /* 0x0000001b38337824 */ /* 0x040fe400078e02ff */
[C---:B------:R-:W-:Y:S02]  /*3520*/  IMAD R52, R56.reuse, 0x1c, RZ ;  /* 0x0000001c38347824 */ /* 0x040fe400078e02ff */
[C---:B------:R-:W-:Y:S01]  /*3530*/  IMAD R53, R56.reuse, 0x1d, RZ ;  /* 0x0000001d38357824 */ /* 0x040fe200078e02ff */
[----:B------:R-:W-:Y:S02]  /*3540*/  UISETP.NE.U32.AND UP0, UPT, UR9, URZ, UPT ;  /* 0x000000ff0900728c */ /* 0x000fe4000bf05070 */
[----:B------:R-:W-:Y:S01]  /*3550*/  UIADD3 UR13, UPT, UPT, UR10, 0x40, URZ ;  /* 0x000000400a0d7890 */ /* 0x000fe2000fffe0ff */
[----:B------:R-:W-:Y:S01]  /*3560*/  IMAD.SHL.U32 R38, R57, 0x20, RZ ;  /* 0x0000002039267824 */ /* 0x000fe200078e00ff */
[C---:B------:R-:W-:Y:S01]  /*3570*/  SHF.L.U64.HI R55, R56.reuse, 0x1, R55 ;  /* 0x0000000138377819 */ /* 0x040fe20000010237 */
[C---:B------:R-:W-:Y:S01]  /*3580*/  IMAD R54, R56.reuse, 0x1e, RZ ;  /* 0x0000001e38367824 */ /* 0x040fe200078e02ff */
[----:B------:R-:W-:Y:S01]  /*3590*/  SHF.R.S32.HI R57, RZ, 0x1f, R20 ;  /* 0x0000001fff397819 */ /* 0x000fe20000011414 */
[----:B------:R-:W-:Y:S01]  /*35a0*/  IMAD R56, R56, 0x1f, RZ ;  /* 0x0000001f38387824 */ /* 0x000fe200078e02ff */
[----:B------:R-:W-:-:S02]  /*35b0*/  SHF.R.S32.HI R60, RZ, 0x1f, R25 ;  /* 0x0000001fff3c7819 */ /* 0x000fc40000011419 */
[----:B------:R-:W-:Y:S02]  /*35c0*/  SHF.R.S32.HI R62, RZ, 0x1f, R31 ;  /* 0x0000001fff3e7819 */ /* 0x000fe4000001141f */
[----:B------:R-:W-:Y:S02]  /*35d0*/  SHF.R.S32.HI R65, RZ, 0x1f, R24 ;  /* 0x0000001fff417819 */ /* 0x000fe40000011418 */
[----:B------:R-:W-:Y:S02]  /*35e0*/  SHF.R.S32.HI R69, RZ, 0x1f, R30 ;  /* 0x0000001fff457819 */ /* 0x000fe4000001141e */
[----:B------:R-:W-:Y:S02]  /*35f0*/  SHF.R.S32.HI R70, RZ, 0x1f, R39 ;  /* 0x0000001fff467819 */ /* 0x000fe40000011427 */
[----:B------:R-:W-:Y:S02]  /*3600*/  SHF.R.S32.HI R71, RZ, 0x1f, R40 ;  /* 0x0000001fff477819 */ /* 0x000fe40000011428 */
        /* <DEDUP_REMOVED lines=12> */
[----:B------:R-:W-:Y:S01]  /*36d0*/  SHF.R.S32.HI R116, RZ, 0x1f, R53 ;  /* 0x0000001fff747819 */ /* 0x000fe20000011435 */
[----:B--2---:R1:W-:Y:S04]  /*36e0*/  STS.U16 [R36+UR11], R5 ;  /* 0x0000000524007988 */ /* 0x0043e8000800040b */
[----:B---3--:R-:W-:Y:S04]  /*36f0*/  STS.U16 [R36+UR11+0x200], R7 ;  /* 0x0002000724007988 */ /* 0x008fe8000800040b */
[----:B----4-:R-:W-:Y:S04]  /*3700*/  STS.U16 [R36+UR11+0x400], R9 ;  /* 0x0004000924007988 */ /* 0x010fe8000800040b */
[----:B------:R-:W-:Y:S04]  /*3710*/  STS.U16 [R36+UR11+0x600], R11 ;  /* 0x0006000b24007988 */ /* 0x000fe8000800040b */
[----:B------:R-:W-:Y:S04]  /*3720*/  STS.U16 [R36+UR11+0x800], R13 ;  /* 0x0008000d24007988 */ /* 0x000fe8000800040b */
[----:B------:R-:W-:Y:S04]  /*3730*/  STS.U16 [R36+UR11+0xa00], R15 ;  /* 0x000a000f24007988 */ /* 0x000fe8000800040b */
[----:B------:R-:W-:Y:S04]  /*3740*/  STS.U16 [R36+UR11+0xc00], R17 ;  /* 0x000c001124007988 */ /* 0x000fe8000800040b */
[----:B------:R-:W-:Y:S04]  /*3750*/  STS.U16 [R36+UR11+0xe00], R19 ;  /* 0x000e001324007988 */ /* 0x000fe8000800040b */
[----:B------:R2:W-:Y:S04]  /*3760*/  STS.U16 [R37+UR11+0x100], R4 ;  /* 0x0001000425007988 */ /* 0x0005e8000800040b */
[----:B------:R3:W-:Y:S04]  /*3770*/  STS.U16 [R37+UR11+0x300], R6 ;  /* 0x0003000625007988 */ /* 0x0007e8000800040b */
[----:B------:R4:W-:Y:S04]  /*3780*/  STS.U16 [R37+UR11+0x500], R8 ;  /* 0x0005000825007988 */ /* 0x0009e8000800040b */
[----:B------:R0:W-:Y:S04]  /*3790*/  STS.U16 [R37+UR11+0x700], R10 ;  /* 0x0007000a25007988 */ /* 0x0001e8000800040b */
[----:B------:R0:W-:Y:S04]  /*37a0*/  STS.U16 [R37+UR11+0x900], R12 ;  /* 0x0009000c25007988 */ /* 0x0001e8000800040b */
[----:B------:R0:W-:Y:S04]  /*37b0*/  STS.U16 [R37+UR11+0xb00], R14 ;  /* 0x000b000e25007988 */ /* 0x0001e8000800040b */
[----:B------:R0:W-:Y:S04]  /*37c0*/  STS.U16 [R37+UR11+0xd00], R16 ;  /* 0x000d001025007988 */ /* 0x0001e8000800040b */
[----:B------:R0:W-:Y:S01]  /*37d0*/  STS.U16 [R37+UR11+0xf00], R18 ;  /* 0x000f001225007988 */ /* 0x0001e2000800040b */
[----:B------:R1:W-:Y:S06]  /*37e0*/  MEMBAR.ALL.CTA ;  /* 0x0000000000007992 */ /* 0x0003ec0000008000 */
[----:B-1----:R-:W1:Y:S01]  /*37f0*/  FENCE.VIEW.ASYNC.S ;  /* 0x00000000000073c6 */ /* 0x002e620000000000 */
[----:B------:R-:W-:-:S02]  /*3800*/  SHF.R.S32.HI R5, RZ, 0x1f, R28 ;  /* 0x0000001fff057819 */ /* 0x000fc4000001141c */
[----:B--2---:R-:W-:Y:S02]  /*3810*/  SHF.R.S32.HI R4, RZ, 0x1f, R21 ;  /* 0x0000001fff047819 */ /* 0x004fe40000011415 */
[----:B---3--:R-:W-:Y:S02]  /*3820*/  SHF.R.S32.HI R6, RZ, 0x1f, R27 ;  /* 0x0000001fff067819 */ /* 0x008fe4000001141b */
[----:B----4-:R-:W-:Y:S02]  /*3830*/  SHF.R.S32.HI R8, RZ, 0x1f, R23 ;  /* 0x0000001fff087819 */ /* 0x010fe40000011417 */
[----:B------:R-:W-:Y:S02]  /*3840*/  SHF.R.S32.HI R7, RZ, 0x1f, R22 ;  /* 0x0000001fff077819 */ /* 0x000fe40000011416 */
[----:B------:R-:W-:Y:S02]  /*3850*/  SHF.R.S32.HI R9, RZ, 0x1f, R26 ;  /* 0x0000001fff097819 */ /* 0x000fe4000001141a */
[----:B0-----:R-:W-:-:S02]  /*3860*/  SHF.R.S32.HI R10, RZ, 0x1f, R29 ;  /* 0x0000001fff0a7819 */ /* 0x001fc4000001141d */
[----:B------:R-:W-:Y:S01]  /*3870*/  SHF.R.S32.HI R11, RZ, 0x1f, R32 ;  /* 0x0000001fff0b7819 */ /* 0x000fe20000011420 */
[----:B-1----:R-:W-:Y:S06]  /*3880*/  BAR.SYNC.DEFER_BLOCKING 0x0 ;  /* 0x0000000000007b1d */ /* 0x002fec0000010000 */
[----:B------:R-:W-:Y:S05]  /*3890*/  @P3 BRA `(.L_x_7) ;  /* 0x00000000004c3947 */ /* 0x000fea0003800000 */
[----:B------:R-:W-:Y:S01]  /*38a0*/  USHF.R.U32.HI UR6, URZ, 0x4, UR11 ;  /* 0x00000004ff067899 */ /* 0x000fe2000801160b */
[----:B------:R-:W-:Y:S01]  /*38b0*/  UMOV UR14, 0xfffffffe ;  /* 0xfffffffe000e7882 */ /* 0x000fe20000000000 */
[----:B------:R-:W-:Y:S02]  /*38c0*/  UMOV UR15, 0x7fffbfdf ;  /* 0x7fffbfdf000f7882 */ /* 0x000fe40000000000 */
[----:B------:R-:W-:Y:S01]  /*38d0*/  USGXT.U32 UR6, UR6, 0xe ;  /* 0x0000000e0606789a */ /* 0x000fe20008000000 */
[----:B------:R-:W-:Y:S01]  /*38e0*/  UMOV UR7, URZ ;  /* 0x000000ff00077c82 */ /* 0x000fe20008000000 */
[----:B------:R-:W-:Y:S02]  /*38f0*/  UIADD3 UR16, UPT, UPT, UR10, 0x48, URZ ;  /* 0x000000480a107890 */ /* 0x000fe4000fffe0ff */
[----:B------:R-:W-:Y:S01]  /*3900*/  UIADD3.64 UR14, UPT, UPT, UR6, -UR14, URZ ;  /* 0x8000000e060e7297 */ /* 0x000fe2000fffe0ff */
[----:B------:R-:W-:Y:S01]  /*3910*/  UMOV UR18, 0x0 ;  /* 0x0000000000127882 */ /* 0x000fe20000000000 */
[----:B------:R-:W-:Y:S01]  /*3920*/  UMOV UR19, 0x8100490 ;  /* 0x0810049000137882 */ /* 0x000fe20000000000 */
[----:B------:R-:W-:Y:S01]  /*3930*/  UMOV UR4, UR8 ;  /* 0x0000000800047c82 */ /* 0x000fe20008000000 */
[----:B------:R-:W-:Y:S01]  /*3940*/  UMOV UR5, URZ ;  /* 0x000000ff00057c82 */ /* 0x000fe20008000000 */
[----:B------:R-:W-:Y:S01]  /*3950*/  UMOV UR7, 0x80004020 ;  /* 0x8000402000077882 */ /* 0x000fe20000000000 */
[----:B------:R-:W-:Y:S01]  /*3960*/  UMOV UR20, 0x0 ;  /* 0x0000000000147882 */ /* 0x000fe20000000000 */
[----:B------:R-:W-:Y:S01]  /*3970*/  UMOV UR21, 0x8100490 ;  /* 0x0810049000157882 */ /* 0x000fe20000000000 */
[----:B------:R-:W-:Y:S01]  /*3980*/  UMOV UR4, UR4 ;  /* 0x0000000400047c82 */ /* 0x000fe20008000000 */
[----:B------:R0:W-:Y:S01]  /*3990*/  UTCHMMA tmem[UR13], gdesc[UR6], tmem[UR10], tmem[UR18], idesc[UR19], !UPT ;  /* 0x00ff12060d0079ea */ /* 0x0001e2000f80000a */
[----:B------:R0:W-:Y:S01]  /*39a0*/  UTCHMMA tmem[UR16], gdesc[UR14], tmem[UR10], tmem[UR20], idesc[UR21], UPT ;  /* 0x00ff140e100079ea */ /* 0x0001e2000b80000a */
[----:B------:R0:W-:Y:S01]  /*39b0*/  UTCBAR [UR4], URZ ;  /* 0x000000ff040073e9 */ /* 0x0001e200080000ff */
[----:B------:R-:W-:Y:S01]  /*39c0*/  NOP ;  /* 0x0000000000007918 */ /* 0x000fe20000000000 */
.L_x_7:
[----:B------:R-:W-:Y:S01]  /*39d0*/  SHF.R.S32.HI R117, RZ, 0x1f, R54 ;  /* 0x0000001fff757819 */ /* 0x000fe20000011436 */
[----:B0-----:R-:W-:Y:S01]  /*39e0*/  UMOV UR4, URZ ;  /* 0x000000ff00047c82 */ /* 0x001fe20008000000 */
[----:B------:R-:W-:Y:S01]  /*39f0*/  SHF.R.S32.HI R13, RZ, 0x1f, R56 ;  /* 0x0000001fff0d7819 */ /* 0x000fe20000011438 */
[----:B------:R-:W-:Y:S06]  /*3a00*/  BRA.U !UP0, `(.L_x_8) ;  /* 0x0000001508107547 */ /* 0x000fec000b800000 */
[----:B------:R-:W-:Y:S01]  /*3a10*/  UIADD3 UR5, UPT, UPT, UR11, 0x1000, URZ ;  /* 0x000010000b057890 */ /* 0x000fe2000fffe0ff */
[----:B------:R-:W-:Y:S01]  /*3a20*/  SHF.L.U64.HI R57, R20, 0x1, R57 ;  /* 0x0000000114397819 */ /* 0x000fe20000010239 */
[----:B------:R-:W-:Y:S01]  /*3a30*/  UMOV UR14, 0xfffffffe ;  /* 0xfffffffe000e7882 */ /* 0x000fe20000000000 */
[----:B------:R-:W-:Y:S01]  /*3a40*/  SHF.L.U64.HI R58, R28, 0x1, R5 ;  /* 0x000000011c3a7819 */ /* 0x000fe20000010205 */
[----:B------:R-:W-:Y:S01]  /*3a50*/  USHF.R.U32.HI UR5, URZ, 0x4, UR5 ;  /* 0x00000004ff057899 */ /* 0x000fe20008011605 */
[----:B------:R-:W-:Y:S01]  /*3a60*/  SHF.L.U64.HI R59, R21, 0x1, R4 ;  /* 0x00000001153b7819 */ /* 0x000fe20000010204 */
[----:B------:R-:W-:Y:S01]  /*3a70*/  UMOV UR15, 0x7fffbfdf ;  /* 0x7fffbfdf000f7882 */ /* 0x000fe20000000000 */
[----:B------:R-:W-:Y:S01]  /*3a80*/  SHF.L.U64.HI R60, R25, 0x1, R60 ;  /* 0x00000001193c7819 */ /* 0x000fe2000001023c */
[----:B------:R-:W-:Y:S01]  /*3a90*/  USGXT.U32 UR6, UR5, 0xe ;  /* 0x0000000e0506789a */ /* 0x000fe20008000000 */
[----:B------:R-:W-:Y:S01]  /*3aa0*/  SHF.L.U64.HI R61, R27, 0x1, R6 ;  /* 0x000000011b3d7819 */ /* 0x000fe20000010206 */
[----:B------:R-:W-:Y:S01]  /*3ab0*/  UMOV UR7, URZ ;  /* 0x000000ff00077c82 */ /* 0x000fe20008000000 */
[----:B------:R-:W-:Y:S01]  /*3ac0*/  SHF.L.U64.HI R62, R31, 0x1, R62 ;  /* 0x000000011f3e7819 */ /* 0x000fe2000001023e */
[----:B------:R-:W-:Y:S01]  /*3ad0*/  UIADD3.64 UR14, UPT, UPT, UR6, -UR14, URZ ;  /* 0x8000000e060e7297 */ /* 0x000fe2000fffe0ff */
[----:B------:R-:W-:Y:S01]  /*3ae0*/  SHF.L.U64.HI R63, R23, 0x1, R8 ;  /* 0x00000001173f7819 */ /* 0x000fe20000010208 */
[----:B------:R-:W-:Y:S01]  /*3af0*/  UMOV UR20, UR9 ;  /* 0x0000000900147c82 */ /* 0x000fe20008000000 */
[----:B------:R-:W-:Y:S01]  /*3b00*/  SHF.L.U64.HI R64, R22, 0x1, R7 ;  /* 0x0000000116407819 */ /* 0x000fe20000010207 */
[----:B------:R-:W-:Y:S01]  /*3b10*/  UMOV UR21, 0x1 ;  /* 0x0000000100157882 */ /* 0x000fe20000000000 */
[----:B------:R-:W-:Y:S01]  /*3b20*/  SHF.L.U64.HI R65, R24, 0x1, R65 ;  /* 0x0000000118417819 */ /* 0x000fe20000010241 */
[----:B------:R-:W-:Y:S01]  /*3b30*/  UMOV UR5, URZ ;  /* 0x000000ff00057c82 */ /* 0x000fe20008000000 */
[----:B------:R-:W-:-:S02]  /*3b40*/  SHF.L.U64.HI R66, R26, 0x1, R9 ;  /* 0x000000011a427819 */ /* 0x000fc40000010209 */
[----:B------:R-:W-:Y:S02]  /*3b50*/  SHF.L.U64.HI R67, R29, 0x1, R10 ;  /* 0x000000011d437819 */ /* 0x000fe4000001020a */
[----:B------:R-:W-:Y:S02]  /*3b60*/  SHF.L.U64.HI R68, R32, 0x1, R11 ;  /* 0x0000000120447819 */ /* 0x000fe4000001020b */
[----:B------:R-:W-:Y:S02]  /*3b70*/  SHF.L.U64.HI R69, R30, 0x1, R69 ;  /* 0x000000011e457819 */ /* 0x000fe40000010245 */
[----:B------:R-:W-:Y:S02]  /*3b80*/  SHF.L.U64.HI R70, R39, 0x1, R70 ;  /* 0x0000000127467819 */ /* 0x000fe40000010246 */
[----:B------:R-:W-:Y:S02]  /*3b90*/  SHF.L.U64.HI R71, R40, 0x1, R71 ;  /* 0x0000000128477819 */ /* 0x000fe40000010247 */
        /* <DEDUP_REMOVED lines=14> */
[----:B------:R-:W-:-:S07]  /*3c80*/  SHF.L.U64.HI R118, R56, 0x1, R13 ;  /* 0x0000000138767819 */ /* 0x000fce000001020d */
.L_x_11:
[C---:B------:R-:W-:Y:S02]  /*3c90*/  ISETP.GT.AND P5, PT, R3.reuse, 0x2, PT ;  /* 0x000000020300780c */ /* 0x040fe40003fa4270 */
[C---:B------:R-:W-:Y:S02]  /*3ca0*/  ISETP.GT.AND P4, PT, R3.reuse, 0x3, PT ;  /* 0x000000030300780c */ /* 0x040fe40003f84270 */
[-C--:B------:R-:W-:Y:S02]  /*3cb0*/  LEA R6, P3, R20, R119.reuse, 0x1 ;  /* 0x0000007714067211 */ /* 0x080fe400078608ff */
[----:B------:R-:W-:Y:S02]  /*3cc0*/  LEA R8, P6, R28, R119, 0x1 ;  /* 0x000000771c087211 */ /* 0x000fe400078c08ff */
[----:B------:R-:W-:Y:S01]  /*3cd0*/  PRMT R124, RZ, 0x7610, R124 ;  /* 0x00007610ff7c7816 */ /* 0x000fe2000000007c */
[C---:B------:R-:W-:Y:S01]  /*3ce0*/  IMAD.X R7, R120.reuse, 0x1, R57, P3 ;  /* 0x0000000178077824 */ /* 0x040fe200018e0639 */
[----:B------:R-:W-:Y:S01]  /*3cf0*/  PRMT R123, RZ, 0x7610, R123 ;  /* 0x00007610ff7b7816 */ /* 0x000fe2000000007b */
[----:B------:R-:W-:Y:S01]  /*3d00*/  IMAD.X R9, R120, 0x1, R58, P6 ;  /* 0x0000000178097824 */ /* 0x000fe200030e063a */
[----:B------:R-:W-:-:S02]  /*3d10*/  ISETP.GT.AND P3, PT, R3, 0x4, PT ;  /* 0x000000040300780c */ /* 0x000fc40003f64270 */
[----:B------:R-:W-:Y:S01]  /*3d20*/  ISETP.GT.AND P6, PT, R3, 0x5, PT ;  /* 0x000000050300780c */ /* 0x000fe20003fc4270 */
[----:B------:R0:W2:Y:S01]  /*3d30*/  @P5 LDG.E.U16 R124, desc[UR22][R6.64] ;  /* 0x00000016067c5981 */ /* 0x0000a2000c1e1500 */
[----:B------:R-:W-:-:S03]  /*3d40*/  LEA R10, P5, R21, R119, 0x1 ;  /* 0x00000077150a7211 */ /* 0x000fc600078a08ff */
[----:B------:R1:W2:Y:S01]  /*3d50*/  @P4 LDG.E.U16 R123, desc[UR22][R8.64] ;  /* 0x00000016087b4981 */ /* 0x0002a2000c1e1500 */
[----:B------:R-:W-:Y:S01]  /*3d60*/  LEA R4, P4, R25, R119, 0x1 ;  /* 0x0000007719047211 */ /* 0x000fe200078808ff */
[C---:B------:R-:W-:Y:S01]  /*3d70*/  IMAD.X R11, R120.reuse, 0x1, R59, P5 ;  /* 0x00000001780b7824 */ /* 0x040fe200028e063b */
[----:B------:R-:W-:Y:S02]  /*3d80*/  PRMT R121, RZ, 0x7610, R121 ;  /* 0x00007610ff797816 */ /* 0x000fe40000000079 */
[----:B------:R-:W-:Y:S01]  /*3d90*/  PRMT R122, RZ, 0x7610, R122 ;  /* 0x00007610ff7a7816 */ /* 0x000fe2000000007a */
[----:B------:R-:W-:Y:S01]  /*3da0*/  IMAD.X R5, R120, 0x1, R60, P4 ;  /* 0x0000000178057824 */ /* 0x000fe200020e063c */
[C---:B------:R-:W-:Y:S02]  /*3db0*/  ISETP.GT.AND P5, PT, R3.reuse, 0x6, PT ;  /* 0x000000060300780c */ /* 0x040fe40003fa4270 */
[----:B------:R3:W4:Y:S01]  /*3dc0*/  @P3 LDG.E.U16 R121, desc[UR22][R10.64] ;  /* 0x000000160a793981 */ /* 0x000722000c1e1500 */
[----:B------:R-:W-:-:S02]  /*3dd0*/  ISETP.GT.AND P4, PT, R3, 0x7, PT ;  /* 0x000000070300780c */ /* 0x000fc40003f84270 */
[-C--:B0-----:R-:W-:Y:S01]  /*3de0*/  LEA R6, P3, R27, R119.reuse, 0x1 ;  /* 0x000000771b067211 */ /* 0x081fe200078608ff */
[----:B------:R0:W4:Y:S01]  /*3df0*/  @P6 LDG.E.U16 R122, desc[UR22][R4.64] ;  /* 0x00000016047a6981 */ /* 0x000122000c1e1500 */
[----:B-1----:R-:W-:Y:S02]  /*3e00*/  LEA R8, P6, R31, R119, 0x1 ;  /* 0x000000771f087211 */ /* 0x002fe400078c08ff */
[----:B------:R-:W-:Y:S01]  /*3e10*/  PRMT R19, RZ, 0x7610, R19 ;  /* 0x00007610ff137816 */ /* 0x000fe20000000013 */
[C---:B------:R-:W-:Y:S01]  /*3e20*/  IMAD.X R7, R120.reuse, 0x1, R61, P3 ;  /* 0x0000000178077824 */ /* 0x040fe200018e063d */
[----:B------:R-:W-:Y:S01]  /*3e30*/  PRMT R18, RZ, 0x7610, R18 ;  /* 0x00007610ff127816 */ /* 0x000fe20000000012 */
[----:B------:R-:W-:Y:S01]  /*3e40*/  IMAD.X R9, R120, 0x1, R62, P6 ;  /* 0x0000000178097824 */ /* 0x000fe200030e063e */
[C---:B------:R-:W-:Y:S02]  /*3e50*/  ISETP.GT.AND P3, PT, R3.reuse, 0x8, PT ;  /* 0x000000080300780c */ /* 0x040fe40003f64270 */
[----:B------:R1:W5:Y:S01]  /*3e60*/  @P5 LDG.E.U16 R19, desc[UR22][R6.64] ;  /* 0x0000001606135981 */ /* 0x000362000c1e1500 */
[----:B------:R-:W-:-:S02]  /*3e70*/  ISETP.GT.AND P6, PT, R3, 0x9, PT ;  /* 0x000000090300780c */ /* 0x000fc40003fc4270 */
[-C--:B---3--:R-:W-:Y:S01]  /*3e80*/  LEA R10, P5, R23, R119.reuse, 0x1 ;  /* 0x00000077170a7211 */ /* 0x088fe200078a08ff */
[----:B------:R3:W5:Y:S01]  /*3e90*/  @P4 LDG.E.U16 R18, desc[UR22][R8.64] ;  /* 0x0000001608124981 */ /* 0x000762000c1e1500 */
[----:B0-----:R-:W-:Y:S02]  /*3ea0*/  LEA R4, P4, R22, R119, 0x1 ;  /* 0x0000007716047211 */ /* 0x001fe400078808ff */
[----:B------:R-:W-:Y:S01]  /*3eb0*/  PRMT R15, RZ, 0x7610, R15 ;  /* 0x00007610ff0f7816 */ /* 0x000fe2000000000f */
[C---:B------:R-:W-:Y:S01]  /*3ec0*/  IMAD.X R11, R120.reuse, 0x1, R63, P5 ;  /* 0x00000001780b7824 */ /* 0x040fe200028e063f */
[----:B------:R-:W-:Y:S01]  /*3ed0*/  PRMT R14, RZ, 0x7610, R14 ;  /* 0x00007610ff0e7816 */ /* 0x000fe2000000000e */
[----:B------:R-:W-:Y:S01]  /*3ee0*/  IMAD.X R5, R120, 0x1, R64, P4 ;  /* 0x0000000178057824 */ /* 0x000fe200020e0640 */
[C---:B------:R-:W-:Y:S02]  /*3ef0*/  ISETP.GT.AND P5, PT, R3.reuse, 0xa, PT ;  /* 0x0000000a0300780c */ /* 0x040fe40003fa4270 */
[----:B------:R0:W5:Y:S01]  /*3f00*/  @P3 LDG.E.U16 R15, desc[UR22][R10.64] ;  /* 0x000000160a0f3981 */ /* 0x000162000c1e1500 */
[----:B------:R-:W-:-:S02]  /*3f10*/  ISETP.GT.AND P4, PT, R3, 0xb, PT ;  /* 0x0000000b0300780c */ /* 0x000fc40003f84270 */
[-C--:B-1----:R-:W-:Y:S01]  /*3f20*/  LEA R6, P3, R24, R119.reuse, 0x1 ;  /* 0x0000007718067211 */ /* 0x082fe200078608ff */
[----:B------:R1:W5:Y:S01]  /*3f30*/  @P6 LDG.E.U16 R14, desc[UR22][R4.64] ;  /* 0x00000016040e6981 */ /* 0x000362000c1e1500 */
[----:B---3--:R-:W-:Y:S02]  /*3f40*/  LEA R8, P6, R26, R119, 0x1 ;  /* 0x000000771a087211 */ /* 0x008fe400078c08ff */
[----:B------:R-:W-:Y:S01]  /*3f50*/  PRMT R17, RZ, 0x7610, R17 ;  /* 0x00007610ff117816 */ /* 0x000fe20000000011 */
[C---:B------:R-:W-:Y:S01]  /*3f60*/  IMAD.X R7, R120.reuse, 0x1, R65, P3 ;  /* 0x0000000178077824 */ /* 0x040fe200018e0641 */
[----:B------:R-:W-:Y:S01]  /*3f70*/  PRMT R16, RZ, 0x7610, R16 ;  /* 0x00007610ff107816 */ /* 0x000fe20000000010 */
[----:B------:R-:W-:Y:S01]  /*3f80*/  IMAD.X R9, R120, 0x1, R66, P6 ;  /* 0x0000000178097824 */ /* 0x000fe200030e0642 */
[C---:B------:R-:W-:Y:S02]  /*3f90*/  ISETP.GT.AND P3, PT, R3.reuse, 0xc, PT ;  /* 0x0000000c0300780c */ /* 0x040fe40003f64270 */
[----:B------:R3:W5:Y:S01]  /*3fa0*/  @P5 LDG.E.U16 R17, desc[UR22][R6.64] ;  /* 0x0000001606115981 */ /* 0x000762000c1e1500 */
[----:B------:R-:W-:-:S02]  /*3fb0*/  ISETP.GT.AND P6, PT, R3, 0xd, PT ;  /* 0x0000000d0300780c */ /* 0x000fc40003fc4270 */
[-C--:B0-----:R-:W-:Y:S01]  /*3fc0*/  LEA R10, P5, R29, R119.reuse, 0x1 ;  /* 0x000000771d0a7211 */ /* 0x081fe200078a08ff */
[----:B------:R0:W5:Y:S01]  /*3fd0*/  @P4 LDG.E.U16 R16, desc[UR22][R8.64] ;  /* 0x0000001608104981 */ /* 0x000162000c1e1500 */
        /* <DEDUP_REMOVED lines=20> */
[-C--:B---3--:R-:W-:Y:S02]  /*4120*/  LEA R4, P3, R41, R119.reuse, 0x1 ;  /* 0x0000007729047211 */ /* 0x088fe400078608ff */
[----:B------:R-:W-:Y:S01]  /*4130*/  PRMT R130, RZ, 0x7610, R130 ;  /* 0x00007610ff827816 */ /* 0x000fe20000000082 */
[C---:B------:R-:W-:Y:S01]  /*4140*/  IMAD.X R11, R120.reuse, 0x1, R71, P6 ;  /* 0x00000001780b7824 */ /* 0x040fe200030e0647 */
[----:B------:R-:W-:Y:S01]  /*4150*/  PRMT R129, RZ, 0x7610, R129 ;  /* 0x00007610ff817816 */ /* 0x000fe20000000081 */
[----:B------:R-:W-:Y:S01]  /*4160*/  IMAD.X R5, R120, 0x1, R72, P3 ;  /* 0x0000000178057824 */ /* 0x000fe200018e0648 */
[C---:B------:R-:W-:Y:S02]  /*4170*/  ISETP.GT.AND P6, PT, R3.reuse, 0x12, PT ;  /* 0x000000120300780c */ /* 0x040fe40003fc4270 */
[----:B------:R-:W-:Y:S01]  /*4180*/  ISETP.GT.AND P3, PT, R3, 0x13, PT ;  /* 0x000000130300780c */ /* 0x000fe20003f64270 */
[----:B------:R3:W5:Y:S01]  /*4190*/  @P4 LDG.E.U16 R130, desc[UR22][R10.64] ;  /* 0x000000160a824981 */ /* 0x000762000c1e1500 */
[----:B0-----:R-:W-:-:S03]  /*41a0*/  LEA R6, P4, R42, R119, 0x1 ;  /* 0x000000772a067211 */ /* 0x001fc600078808ff */
[----:B------:R0:W5:Y:S01]  /*41b0*/  @P5 LDG.E.U16 R129, desc[UR22][R4.64] ;  /* 0x0000001604815981 */ /* 0x000162000c1e1500 */
[-C--:B-1----:R-:W-:Y:S01]  /*41c0*/  LEA R8, P5, R43, R119.reuse, 0x1 ;  /* 0x000000772b087211 */ /* 0x082fe200078a08ff */
[C---:B------:R-:W-:Y:S01]  /*41d0*/  IMAD.X R7, R120.reuse, 0x1, R73, P4 ;  /* 0x0000000178077824 */ /* 0x040fe200020e0649 */
[----:B------:R-:W-:Y:S02]  /*41e0*/  PRMT R132, RZ, 0x7610, R132 ;  /* 0x00007610ff847816 */ /* 0x000fe40000000084 */
[----:B------:R-:W-:Y:S01]  /*41f0*/  PRMT R131, RZ, 0x7610, R131 ;  /* 0x00007610ff837816 */ /* 0x000fe20000000083 */
[----:B------:R-:W-:Y:S01]  /*4200*/  IMAD.X R9, R120, 0x1, R74, P5 ;  /* 0x0000000178097824 */ /* 0x000fe200028e064a */
[C---:B------:R-:W-:Y:S02]  /*4210*/  ISETP.GT.AND P4, PT, R3.reuse, 0x14, PT ;  /* 0x000000140300780c */ /* 0x040fe40003f84270 */
[----:B------:R-:W-:Y:S01]  /*4220*/  ISETP.GT.AND P5, PT, R3, 0x15, PT ;  /* 0x000000150300780c */ /* 0x000fe20003fa4270 */
[----:B------:R1:W5:Y:S01]  /*4230*/  @P6 LDG.E.U16 R132, desc[UR22][R6.64] ;  /* 0x0000001606846981 */ /* 0x000362000c1e1500 */
[----:B---3--:R-:W-:-:S03]  /*4240*/  LEA R10, P6, R44, R119, 0x1 ;  /* 0x000000772c0a7211 */ /* 0x008fc600078c08ff */
[----:B------:R3:W5:Y:S01]  /*4250*/  @P3 LDG.E.U16 R131, desc[UR22][R8.64] ;  /* 0x0000001608833981 */ /* 0x000762000c1e1500 */
[-C--:B0-----:R-:W-:Y:S01]  /*4260*/  LEA R4, P3, R45, R119.reuse, 0x1 ;  /* 0x000000772d047211 */ /* 0x081fe200078608ff */
[C---:B------:R-:W-:Y:S01]  /*4270*/  IMAD.X R11, R120.reuse, 0x1, R75, P6 ;  /* 0x00000001780b7824 */ /* 0x040fe200030e064b */
[----:B------:R-:W-:Y:S02]  /*4280*/  PRMT R134, RZ, 0x7610, R134 ;  /* 0x00007610ff867816 */ /* 0x000fe40000000086 */
[----:B------:R-:W-:Y:S01]  /*4290*/  PRMT R133, RZ, 0x7610, R133 ;  /* 0x00007610ff857816 */ /* 0x000fe20000000085 */
[----:B------:R-:W-:Y:S01]  /*42a0*/  IMAD.X R5, R120, 0x1, R108, P3 ;  /* 0x0000000178057824 */ /* 0x000fe200018e066c */
[C---:B------:R-:W-:Y:S02]  /*42b0*/  ISETP.GT.AND P6, PT, R3.reuse, 0x16, PT ;  /* 0x000000160300780c */ /* 0x040fe40003fc4270 */
[----:B------:R-:W-:Y:S01]  /*42c0*/  ISETP.GT.AND P3, PT, R3, 0x17, PT ;  /* 0x000000170300780c */ /* 0x000fe20003f64270 */
[----:B------:R0:W5:Y:S01]  /*42d0*/  @P4 LDG.E.U16 R134, desc[UR22][R10.64] ;  /* 0x000000160a864981 */ /* 0x000162000c1e1500 */
[----:B-1----:R-:W-:-:S03]  /*42e0*/  LEA R6, P4, R46, R119, 0x1 ;  /* 0x000000772e067211 */ /* 0x002fc600078808ff */
[----:B------:R1:W5:Y:S01]  /*42f0*/  @P5 LDG.E.U16 R133, desc[UR22][R4.64] ;  /* 0x0000001604855981 */ /* 0x000362000c1e1500 */
[-C--:B---3--:R-:W-:Y:S01]  /*4300*/  LEA R8, P5, R47, R119.reuse, 0x1 ;  /* 0x000000772f087211 */ /* 0x088fe200078a08ff */
[C---:B------:R-:W-:Y:S01]  /*4310*/  IMAD.X R7, R120.reuse, 0x1, R109, P4 ;  /* 0x0000000178077824 */ /* 0x040fe200020e066d */
[----:B------:R-:W-:Y:S02]  /*4320*/  PRMT R136, RZ, 0x7610, R136 ;  /* 0x00007610ff887816 */ /* 0x000fe40000000088 */
        /* <DEDUP_REMOVED lines=16> */
[----:B------:R-:W5:Y:S01]  /*4430*/  @P5 LDG.E.U16 R137, desc[UR22][R4.64] ;  /* 0x0000001604895981 */ /* 0x000f62000c1e1500 */
        /* <DEDUP_REMOVED lines=8> */
[----:B------:R-:W-:-:S03]  /*44c0*/  LEA R12, P6, R52, R119, 0x1 ;  /* 0x00000077340c7211 */ /* 0x000fc600078c08ff */
[----:B------:R3:W5:Y:S01]  /*44d0*/  @P3 LDG.E.U16 R142, desc[UR22][R8.64] ;  /* 0x00000016088e3981 */ /* 0x000762000c1e1500 */
[-C--:B-1----:R-:W-:Y:S01]  /*44e0*/  LEA R10, P3, R53, R119.reuse, 0x1 ;  /* 0x00000077350a7211 */ /* 0x082fe200078608ff */
[C---:B------:R-:W-:Y:S01]  /*44f0*/  IMAD.X R13, R120.reuse, 0x1, R115, P6 ;  /* 0x00000001780d7824 */ /* 0x040fe200030e0673 */
[----:B------:R-:W-:Y:S02]  /*4500*/  PRMT R143, RZ, 0x7610, R143 ;  /* 0x00007610ff8f7816 */ /* 0x000fe4000000008f */
[----:B------:R-:W-:Y:S01]  /*4510*/  PRMT R144, RZ, 0x7610, R144 ;  /* 0x00007610ff907816 */ /* 0x000fe20000000090 */
[----:B------:R-:W-:Y:S01]  /*4520*/  IMAD.X R11, R120, 0x1, R116, P3 ;  /* 0x00000001780b7824 */ /* 0x000fe200018e0674 */
[-C--:B0-----:R-:W-:Y:S02]  /*4530*/  LEA R6, P6, R54, R119.reuse, 0x1 ;  /* 0x0000007736067211 */ /* 0x081fe400078c08ff */
[----:B------:R-:W5:Y:S01]  /*4540*/  @P4 LDG.E.U16 R143, desc[UR22][R12.64] ;  /* 0x000000160c8f4981 */ /* 0x000f62000c1e1500 */
[----:B------:R-:W-:-:S03]  /*4550*/  IADD3 R4, P4, PT, R20, R119, RZ ;  /* 0x0000007714047210 */ /* 0x000fc60007f9e0ff */
[----:B------:R0:W5:Y:S01]  /*4560*/  @P5 LDG.E.U16 R144, desc[UR22][R10.64] ;  /* 0x000000160a905981 */ /* 0x000162000c1e1500 */
[----:B---3--:R-:W-:Y:S01]  /*4570*/  LEA R8, P5, R56, R119, 0x1 ;  /* 0x0000007738087211 */ /* 0x008fe200078a08ff */
[C---:B------:R-:W-:Y:S01]  /*4580*/  IMAD.X R5, R120.reuse, 0x1, R55, P4 ;  /* 0x0000000178057824 */ /* 0x040fe200020e0637 */
[C---:B------:R-:W-:Y:S01]  /*4590*/  ISETP.GT.AND P3, PT, R3.reuse, RZ, PT ;  /* 0x000000ff0300720c */ /* 0x040fe20003f64270 */
[C---:B------:R-:W-:Y:S01]  /*45a0*/  IMAD.X R7, R120.reuse, 0x1, R117, P6 ;  /* 0x0000000178077824 */ /* 0x040fe200030e0675 */
[C---:B------:R-:W-:Y:S01]  /*45b0*/  ISETP.GT.AND P4, PT, R3.reuse, 0x1e, PT ;  /* 0x0000001e0300780c */ /* 0x040fe20003f84270 */
[----:B------:R-:W-:Y:S01]  /*45c0*/  IMAD.X R9, R120, 0x1, R118, P5 ;  /* 0x0000000178097824 */ /* 0x000fe200028e0676 */
[C---:B------:R-:W-:Y:S02]  /*45d0*/  ISETP.GT.AND P6, PT, R3.reuse, 0x1f, PT ;  /* 0x0000001f0300780c */ /* 0x040fe40003fc4270 */
[----:B------:R-:W-:Y:S01]  /*45e0*/  ISETP.GT.AND P5, PT, R3, 0x1, PT ;  /* 0x000000010300780c */ /* 0x000fe20003fa4270 */
[----:B------:R-:W-:Y:S01]  /*45f0*/  USHF.L.U32 UR4, UR4, 0x1f, URZ ;  /* 0x0000001f04047899 */ /* 0x000fe200080006ff */
[----:B------:R-:W-:-:S02]  /*4600*/  PRMT R139, RZ, 0x7610, R139 ;  /* 0x00007610ff8b7816 */ /* 0x000fc4000000008b */
[----:B------:R-:W-:Y:S02]  /*4610*/  PRMT R145, RZ, 0x7610, R145 ;  /* 0x00007610ff917816 */ /* 0x000fe40000000091 */
[----:B------:R-:W-:Y:S01]  /*4620*/  PRMT R146, RZ, 0x7610, R146 ;  /* 0x00007610ff927816 */ /* 0x000fe20000000092 */
[----:B0-----:R-:W-:Y:S01]  /*4630*/  @P3 IMAD.MOV.U32 R10, RZ, RZ, R119 ;  /* 0x000000ffff0a3224 */ /* 0x001fe200078e0077 */
[----:B------:R-:W-:Y:S01]  /*4640*/  PRMT R140, RZ, 0x7610, R140 ;  /* 0x00007610ff8c7816 */ /* 0x000fe2000000008c */
[----:B------:R-:W-:Y:S01]  /*4650*/  @P3 IMAD.MOV.U32 R11, RZ, RZ, R120 ;  /* 0x000000ffff0b3224 */ /* 0x000fe200078e0078 */
[----:B------:R-:W5:Y:S01]  /*4660*/  @P4 LDG.E.U16 R145, desc[UR22][R6.64] ;  /* 0x0000001606914981 */ /* 0x000f62000c1e1500 */
[----:B------:R-:W-:-:S03]  /*4670*/  IMAD.U32 R12, RZ, RZ, UR4 ;  /* 0x00000004ff0c7e24 */ /* 0x000fc6000f8e00ff */
[----:B------:R-:W5:Y:S04]  /*4680*/  @P3 LDG.E.U16 R139, desc[UR22][R10.64] ;  /* 0x000000160a8b3981 */ /* 0x000f68000c1e1500 */
[----:B------:R-:W5:Y:S04]  /*4690*/  @P6 LDG.E.U16 R146, desc[UR22][R8.64] ;  /* 0x0000001608926981 */ /* 0x000f68000c1e1500 */
[----:B------:R2:W5:Y:S01]  /*46a0*/  @P5 LDG.E.U16 R140, desc[UR22][R4.64] ;  /* 0x00000016048c5981 */ /* 0x000562000c1e1500 */
[----:B------:R-:W0:Y:S01]  /*46b0*/  SYNCS.PHASECHK.TRANS64.TRYWAIT P3, [UR8], R12 ;  /* 0x0000000cff0075a7 */ /* 0x000e220008061108 */
[----:B--2---:R-:W-:-:S02]  /*46c0*/  PRMT R5, R124, 0x5410, R123 ;  /* 0x000054107c057816 */ /* 0x004fc4000000007b */
[----:B----4-:R-:W-:Y:S01]  /*46d0*/  PRMT R6, R121, 0x5410, R122 ;  /* 0x0000541079067816 */ /* 0x010fe2000000007a */
[----:B0-----:R-:W-:Y:S06]  /*46e0*/  @!P3 BRA `(.L_x_9) ;  /* 0x0000002400d4b947 */ /* 0x001fec0003800000 */
.L_x_17:
[----:B-----5:R-:W-:Y:S01]  /*46f0*/  PRMT R7, R19, 0x5410, R18 ;  /* 0x0000541013077816 */ /* 0x020fe20000000012 */
[C---:B------:R-:W-:Y:S01]  /*4700*/  IMAD.WIDE R78, R38.reuse, 0x2, R78 ;  /* 0x00000002264e7825 */ /* 0x040fe200078e024e */
[----:B------:R-:W-:Y:S02]  /*4710*/  PRMT R8, R15, 0x5410, R14 ;  /* 0x000054100f087816 */ /* 0x000fe4000000000e */
[----:B------:R-:W-:Y:S01]  /*4720*/  PRMT R9, R17, 0x5410, R16 ;  /* 0x0000541011097816 */ /* 0x000fe20000000010 */
[----:B------:R-:W-:Y:S01]  /*4730*/  IMAD.WIDE R82, R38, 0x2, R82 ;  /* 0x0000000226527825 */ /* 0x000fe200078e0252 */
[----:B------:R-:W-:Y:S02]  /*4740*/  PRMT R10, R126, 0x5410, R125 ;  /* 0x000054107e0a7816 */ /* 0x000fe4000000007d */
[----:B------:R-:W-:Y:S01]  /*4750*/  PRMT R11, R128, 0x5410, R127 ;  /* 0x00005410800b7816 */ /* 0x000fe2000000007f */
[----:B------:R-:W-:Y:S01]  /*4760*/  IMAD.WIDE R86, R38, 0x2, R86 ;  /* 0x0000000226567825 */ /* 0x000fe200078e0256 */
[----:B------:R-:W-:-:S02]  /*4770*/  PRMT R12, R130, 0x5410, R129 ;  /* 0x00005410820c7816 */ /* 0x000fc40000000081 */
[----:B------:R-:W-:Y:S01]  /*4780*/  PRMT R13, R132, 0x5410, R131 ;  /* 0x00005410840d7816 */ /* 0x000fe20000000083 */
[----:B------:R-:W-:Y:S01]  /*4790*/  IMAD.WIDE R90, R38, 0x2, R90 ;  /* 0x00000002265a7825 */ /* 0x000fe200078e025a */
        /* <DEDUP_REMOVED lines=10> */
[----:B------:R-:W-:Y:S01]  /*4840*/  ISETP.GE.AND P3, PT, R34, R3, PT ;  /* 0x000000032200720c */ /* 0x000fe20003f66270 */
[C---:B------:R-:W-:Y:S01]  /*4850*/  IMAD.WIDE R106, R38.reuse, 0x2, R106 ;  /* 0x00000002266a7825 */ /* 0x040fe200078e026a */
[----:B------:R0:W-:Y:S01]  /*4860*/  STTM.x16 tmem[UR12+0x40], R4 ;  /* 0x00004004000079ed */ /* 0x0001e2000824000c */
[----:B------:R-:W1:Y:S02]  /*4870*/  FENCE.VIEW.ASYNC.T ;  /* 0x00000000000073c6 */ /* 0x000e640000000200 */
[----:B------:R-:W-:-:S04]  /*4880*/  IMAD.WIDE R80, R38, 0x2, R80 ;  /* 0x0000000226507825 */ /* 0x000fc800078e0250 */
[----:B------:R-:W-:-:S04]  /*4890*/  IMAD.WIDE R84, R38, 0x2, R84 ;  /* 0x0000000226547825 */ /* 0x000fc800078e0254 */
[----:B------:R-:W-:-:S04]  /*48a0*/  IMAD.WIDE R88, R38, 0x2, R88 ;  /* 0x0000000226587825 */ /* 0x000fc800078e0258 */
[----:B------:R-:W-:-:S04]  /*48b0*/  IMAD.WIDE R92, R38, 0x2, R92 ;  /* 0x00000002265c7825 */ /* 0x000fc800078e025c */
[----:B------:R-:W-:-:S04]  /*48c0*/  IMAD.WIDE R96, R38, 0x2, R96 ;  /* 0x0000000226607825 */ /* 0x000fc800078e0260 */
[----:B------:R-:W-:-:S04]  /*48d0*/  IMAD.WIDE R100, R38, 0x2, R100 ;  /* 0x0000000226647825 */ /* 0x000fc800078e0264 */
[----:B------:R-:W-:-:S04]  /*48e0*/  IMAD.WIDE R104, R38, 0x2, R104 ;  /* 0x0000000226687825 */ /* 0x000fc800078e0268 */
[----:B------:R-:W-:Y:S01]  /*48f0*/  IMAD.WIDE R76, R38, 0x2, R76 ;  /* 0x00000002264c7825 */ /* 0x000fe200078e024c */
[----:B0-----:R-:W-:Y:S01]  /*4900*/  PRMT R5, RZ, 0x7610, R5 ;  /* 0x00007610ff057816 */ /* 0x001fe20000000005 */
[----:B-1----:R-:W-:Y:S01]  /*4910*/  BAR.SYNC.DEFER_BLOCKING 0x0 ;  /* 0x0000000000007b1d */ /* 0x002fe20000010000 */
[----:B------:R-:W-:Y:S02]  /*4920*/  PRMT R7, RZ, 0x7610, R7 ;  /* 0x00007610ff077816 */ /* 0x000fe40000000007 */
[----:B------:R-:W-:Y:S02]  /*4930*/  PRMT R9, RZ, 0x7610, R9 ;  /* 0x00007610ff097816 */ /* 0x000fe40000000009 */
[----:B------:R-:W-:Y:S02]  /*4940*/  PRMT R11, RZ, 0x7610, R11 ;  /* 0x00007610ff0b7816 */ /* 0x000fe4000000000b */
        /* <DEDUP_REMOVED lines=9> */
[----:B------:R-:W2:Y:S01]  /*49e0*/  @!P3 LDG.E.U16 R5, desc[UR22][R106.64] ;  /* 0x000000166a05b981 */ /* 0x000ea2000c1e1500 */
[----:B------:R-:W-:Y:S02]  /*49f0*/  PRMT R14, RZ, 0x7610, R14 ;  /* 0x00007610ff0e7816 */ /* 0x000fe4000000000e */
[----:B------:R-:W-:Y:S01]  /*4a00*/  PRMT R16, RZ, 0x7610, R16 ;  /* 0x00007610ff107816 */ /* 0x000fe20000000010 */
[----:B------:R-:W3:Y:S01]  /*4a10*/  @!P3 LDG.E.U16 R7, desc[UR22][R102.64] ;  /* 0x000000166607b981 */ /* 0x000ee2000c1e1500 */
[----:B------:R-:W-:-:S03]  /*4a20*/  PRMT R18, RZ, 0x7610, R18 ;  /* 0x00007610ff127816 */ /* 0x000fc60000000012 */
[----:B------:R-:W4:Y:S04]  /*4a30*/  @!P3 LDG.E.U16 R9, desc[UR22][R98.64] ;  /* 0x000000166209b981 */ /* 0x000f28000c1e1500 */
        /* <DEDUP_REMOVED lines=12> */
[----:B------:R-:W4:Y:S01]  /*4b00*/  @!P3 LDG.E.U16 R18, desc[UR22][R76.64] ;  /* 0x000000164c12b981 */ /* 0x000f22000c1e1500 */
[----:B------:R-:W-:Y:S01]  /*4b10*/  BAR.SYNC.DEFER_BLOCKING 0x0 ;  /* 0x0000000000007b1d */ /* 0x000fe20000010000 */
[----:B------:R-:W-:-:S04]  /*4b20*/  ULEA UR8, UR21, UR11, 0x3 ;  /* 0x0000000b15087291 */ /* 0x000fc8000f8e18ff */
[----:B------:R-:W-:Y:S01]  /*4b30*/  UIADD3 UR8, UPT, UPT, UR8, 0x2000, URZ ;  /* 0x0000200008087890 */ /* 0x000fe2000fffe0ff */
[----:B--2---:R0:W-:Y:S04]  /*4b40*/  STS.U16 [R36+UR11+0x1000], R5 ;  /* 0x0010000524007988 */ /* 0x0041e8000800040b */
[----:B---3--:R0:W-:Y:S04]  /*4b50*/  STS.U16 [R36+UR11+0x1200], R7 ;  /* 0x0012000724007988 */ /* 0x0081e8000800040b */
[----:B----4-:R0:W-:Y:S04]  /*4b60*/  STS.U16 [R36+UR11+0x1400], R9 ;  /* 0x0014000924007988 */ /* 0x0101e8000800040b */
[----:B------:R0:W-:Y:S04]  /*4b70*/  STS.U16 [R36+UR11+0x1600], R11 ;  /* 0x0016000b24007988 */ /* 0x0001e8000800040b */
        /* <DEDUP_REMOVED lines=13> */
[----:B-1----:R-:W1:Y:S02]  /*4c50*/  FENCE.VIEW.ASYNC.S ;  /* 0x00000000000073c6 */ /* 0x002e640000000000 */
[----:B-1----:R-:W-:Y:S06]  /*4c60*/  BAR.SYNC.DEFER_BLOCKING 0x0 ;  /* 0x0000000000007b1d */ /* 0x002fec0000010000 */
[----:B------:R-:W-:Y:S05]  /*4c70*/  @P0 BRA `(.L_x_10) ;  /* 0x0000000000340947 */ /* 0x000fea0003800000 */
[----:B------:R-:W-:Y:S01]  /*4c80*/  UIADD3 UR24, UPT, UPT, UR10, 0x48, URZ ;  /* 0x000000480a187890 */ /* 0x000fe2000fffe0ff */
[----:B------:R-:W-:Y:S01]  /*4c90*/  UMOV UR16, UR6 ;  /* 0x0000000600107c82 */ /* 0x000fe20008000000 */
[----:B------:R-:W-:Y:S01]  /*4ca0*/  UMOV UR17, 0x80004020 ;  /* 0x8000402000117882 */ /* 0x000fe20000000000 */
[----:B------:R-:W-:Y:S01]  /*4cb0*/  UMOV UR18, 0x0 ;  /* 0x0000000000127882 */ /* 0x000fe20000000000 */
[----:B------:R-:W-:Y:S01]  /*4cc0*/  UMOV UR19, 0x8100490 ;  /* 0x0810049000137882 */ /* 0x000fe20000000000 */
[----:B------:R-:W-:Y:S01]  /*4cd0*/  UMOV UR9, URZ ;  /* 0x000000ff00097c82 */ /* 0x000fe20008000000 */
[----:B------:R-:W-:Y:S01]  /*4ce0*/  UMOV UR26, 0x0 ;  /* 0x00000000001a7882 */ /* 0x000fe20000000000 */
[----:B------:R-:W-:Y:S01]  /*4cf0*/  UMOV UR27, 0x8100490 ;  /* 0x08100490001b7882 */ /* 0x000fe20000000000 */
[----:B------:R1:W-:Y:S01]  /*4d00*/  UTCHMMA tmem[UR13], gdesc[UR16], tmem[UR10], tmem[UR18], idesc[UR19], UPT ;  /* 0x00ff12100d0079ea */ /* 0x0003e2000b80000a */
[----:B------:R-:W-:Y:S01]  /*4d10*/  UMOV UR4, UR8 ;  /* 0x0000000800047c82 */ /* 0x000fe20008000000 */
[----:B------:R1:W-:Y:S01]  /*4d20*/  UTCHMMA tmem[UR24], gdesc[UR14], tmem[UR10], tmem[UR26], idesc[UR27], UPT ;  /* 0x00ff1a0e180079ea */ /* 0x0003e2000b80000a */
[----:B------:R1:W-:Y:S01]  /*4d30*/  UTCBAR [UR4], URZ ;  /* 0x000000ff040073e9 */ /* 0x0003e200080000ff */
[----:B------:R-:W-:-:S02]  /*4d40*/  NOP ;  /* 0x0000000000007918 */ /* 0x000fc40000000000 */
.L_x_10:
[----:B------:R-:W-:Y:S01]  /*4d50*/  UIADD3 UR21, UPT, UPT, UR21, 0x1, URZ ;  /* 0x0000000115157890 */ /* 0x000fe2000fffe0ff */
[----:B0-----:R-:W-:Y:S01]  /*4d60*/  IMAD.MOV.U32 R4, RZ, RZ, R119 ;  /* 0x000000ffff047224 */ /* 0x001fe200078e0077 */
[----:B------:R-:W-:Y:S01]  /*4d70*/  UIADD3 UR20, UPT, UPT, UR20, -0x1, URZ ;  /* 0xffffffff14147890 */ /* 0x000fe2000fffe0ff */
[----:B------:R-:W-:Y:S01]  /*4d80*/  IMAD.MOV.U32 R5, RZ, RZ, R120 ;  /* 0x000000ffff057224 */ /* 0x000fe200078e0078 */
[----:B------:R-:W-:Y:S01]  /*4d90*/  UISETP.GT.AND UP0, UPT, UR21, 0x1, UPT ;  /* 0x000000011500788c */ /* 0x000fe2000bf04270 */
[----:B------:R-:W-:Y:S02]  /*4da0*/  VIADD R3, R3, 0xffffffe0 ;  /* 0xffffffe003037836 */ /* 0x000fe40000000000 */
[----:B------:R-:W-:Y:S01]  /*4db0*/  IMAD.WIDE R4, R35, 0x2, R4 ;  /* 0x0000000223047825 */ /* 0x000fe200078e0204 */
[----:B-1----:R-:W-:Y:S02]  /*4dc0*/  USEL UR4, URZ, 0x1, !UP0 ;  /* 0x00000001ff047887 */ /* 0x002fe4000c000000 */
[----:B------:R-:W-:Y:S01]  /*4dd0*/  USEL UR21, UR21, URZ, !UP0 ;  /* 0x000000ff15157287 */ /* 0x000fe2000c000000 */
[----:B------:R-:W-:Y:S01]  /*4de0*/  IMAD.MOV.U32 R119, RZ, RZ, R4 ;  /* 0x000000ffff777224 */ /* 0x000fe200078e0004 */
[----:B------:R-:W-:Y:S01]  /*4df0*/  UISETP.NE.U32.AND UP0, UPT, UR20, URZ, UPT ;  /* 0x000000ff1400728c */ /* 0x000fe2000bf05070 */
[----:B------:R-:W-:Y:S01]  /*4e00*/  IMAD.MOV.U32 R120, RZ, RZ, R5 ;  /* 0x000000ffff787224 */ /* 0x000fe200078e0005 */
[----:B------:R-:W-:-:S03]  /*4e10*/  ULOP3.LUT UR9, UR5, UR4, URZ, 0x3c, !UPT ;  /* 0x0000000405097292 */ /* 0x000fc6000f8e3cff */
[----:B------:R-:W-:-:S04]  /*4e20*/  UMOV UR4, UR5 ;  /* 0x0000000500047c82 */ /* 0x000fc80008000000 */
[----:B------:R-:W-:Y:S01]  /*4e30*/  UMOV UR5, UR9 ;  /* 0x0000000900057c82 */ /* 0x000fe20008000000 */
[----:B------:R-:W-:Y:S05]  /*4e40*/  BRA.U UP0, `(.L_x_11) ;  /* 0xffffffed00907547 */ /* 0x000fea000b83ffff */
.L_x_8:
[----:B------:R-:W-:Y:S01]  /*4e50*/  ISETP.GE.AND P0, PT, R33, 0x20, PT ;  /* 0x000000202100780c */ /* 0x000fe20003f06270 */
[----:B------:R-:W0:Y:S01]  /*4e60*/  LDCU UR5, c[0x0][0x3b4] ;  /* 0x00007680ff0577ac */ /* 0x000e220008000800 */
[----:B------:R-:W1:Y:S01]  /*4e70*/  LDCU UR6, c[0x0][0x3b8] ;  /* 0x00007700ff0677ac */ /* 0x000e620008000800 */
[----:B------:R-:W2:Y:S10]  /*4e80*/  LDCU.128 UR16, c[0x0][0x390] ;  /* 0x00007200ff1077ac */ /* 0x000eb40008000c00 */
[----:B------:R-:W-:Y:S05]  /*4e90*/  @!P0 BRA `(.L_x_12) ;  /* 0x0000000000108947 */ /* 0x000fea0003800000 */
[----:B------:R-:W-:-:S06]  /*4ea0*/  USHF.L.U32 UR4, UR4, 0x1f, URZ ;  /* 0x0000001f04047899 */ /* 0x000fcc00080006ff */
[----:B------:R-:W-:-:S04]  /*4eb0*/  IMAD.U32 R3, RZ, RZ, UR4 ;  /* 0x00000004ff037e24 */ /* 0x000fc8000f8e00ff */
[----:B------:R-:W3:Y:S02]  /*4ec0*/  SYNCS.PHASECHK.TRANS64.TRYWAIT P0, [UR8], R3 ;  /* 0x00000003ff0075a7 */ /* 0x000ee40008001108 */
[----:B---3--:R-:W-:Y:S05]  /*4ed0*/  @!P0 BRA `(.L_x_13) ;  /* 0x0000001c00e48947 */ /* 0x008fea0003800000 */
.L_x_12:
[----:B------:R-:W-:Y:S01]  /*4ee0*/  BAR.SYNC.DEFER_BLOCKING 0x0 ;  /* 0x0000000000007b1d */ /* 0x000fe20000010000 */
[----:B-1----:R-:W-:Y:S01]  /*4ef0*/  IMAD R69, R0, UR6, RZ ;  /* 0x0000000600457c24 */ /* 0x002fe2000f8e02ff */
[C---:B--2---:R-:W-:Y:S01]  /*4f00*/  ISETP.GE.AND P0, PT, R2.reuse, UR18, PT ;  /* 0x0000001202007c0c */ /* 0x044fe2000bf06270 */
[----:B0-----:R-:W-:Y:S02]  /*4f10*/  IMAD R3, R2, UR5, RZ ;  /* 0x0000000502037c24 */ /* 0x001fe4000f8e02ff */
[----:B------:R-:W-:Y:S02]  /*4f20*/  VIADD R71, R69, UR6 ;  /* 0x0000000645477c36 */ /* 0x000fe40008000000 */
[C---:B------:R-:W-:Y:S01]  /*4f30*/  VIADD R68, R0.reuse, 0x2 ;  /* 0x0000000200447836 */ /* 0x040fe20000000000 */
[----:B------:R-:W-:Y:S01]  /*4f40*/  LEA R2, P3, R3, UR16, 0x1 ;  /* 0x0000001003027c11 */ /* 0x000fe2000f8608ff */
[----:B------:R-:W-:Y:S02]  /*4f50*/  VIADD R73, R71, UR6 ;  /* 0x0000000647497c36 */ /* 0x000fe40008000000 */
[----:B------:R-:W-:Y:S01]  /*4f60*/  VIADD R70, R0, 0x1 ;  /* 0x0000000100467836 */ /* 0x000fe20000000000 */
[----:B------:R-:W-:Y:S01]  /*4f70*/  ISETP.LT.AND P4, PT, R68, UR19, !P0 ;  /* 0x0000001344007c0c */ /* 0x000fe2000c781270 */
[----:B------:R-:W-:Y:S01]  /*4f80*/  VIADD R74, R73, UR6 ;  /* 0x00000006494a7c36 */ /* 0x000fe20008000000 */
[----:B------:R-:W-:Y:S01]  /*4f90*/  LEA.HI.X.SX32 R3, R3, UR17, 0x1, P3 ;  /* 0x0000001103037c11 */ /* 0x000fe200098f0eff */
[----:B------:R-:W-:Y:S01]  /*4fa0*/  VIADD R83, R0, 0x3 ;  /* 0x0000000300537836 */ /* 0x000fe20000000000 */
[----:B------:R-:W-:Y:S01]  /*4fb0*/  ISETP.LT.AND P5, PT, R70, UR19, !P0 ;  /* 0x0000001346007c0c */ /* 0x000fe2000c7a1270 */
[----:B------:R-:W-:Y:S01]  /*4fc0*/  VIADD R75, R74, UR6 ;  /* 0x000000064a4b7c36 */ /* 0x000fe20008000000 */
[-C--:B------:R-:W-:Y:S01]  /*4fd0*/  LEA R68, P3, R69, R2.reuse, 0x1 ;  /* 0x0000000245447211 */ /* 0x080fe200078608ff */
[----:B------:R-:W-:Y:S01]  /*4fe0*/  VIADD R86, R0, 0x4 ;  /* 0x0000000400567836 */ /* 0x000fe20000000000 */
[-C--:B------:R-:W-:Y:S01]  /*4ff0*/  LEA R70, P6, R71, R2.reuse, 0x1 ;  /* 0x0000000247467211 */ /* 0x080fe200078c08ff */
[----:B------:R-:W-:Y:S01]  /*5000*/  VIADD R77, R75, UR6 ;  /* 0x000000064b4d7c36 */ /* 0x000fe20008000000 */
[-C--:B------:R-:W-:Y:S01]  /*5010*/  LEA.HI.X.SX32 R69, R69, R3.reuse, 0x1, P3 ;  /* 0x0000000345457211 */ /* 0x080fe200018f0eff */
[----:B------:R-:W0:Y:S02]  /*5020*/  @!P2 SYNCS.CCTL.IV [UR11+0x2000] ;  /* 0x00200000ff00a9b1 */ /* 0x000e24000800000b */
[----:B0-----:R-:W-:Y:S01]  /*5030*/  BAR.SYNC.DEFER_BLOCKING 0x0 ;  /* 0x0000000000007b1d */ /* 0x001fe20000010000 */
[----:B------:R-:W-:Y:S01]  /*5040*/  LEA.HI.X.SX32 R71, R71, R3, 0x1, P6 ;  /* 0x0000000347477211 */ /* 0x000fe200030f0eff */
[----:B------:R-:W-:Y:S01]  /*5050*/  VIADD R79, R77, UR6 ;  /* 0x000000064d4f7c36 */ /* 0x000fe20008000000 */
[----:B------:R-:W-:-:S03]  /*5060*/  LEA R72, P6, R74, R2, 0x1 ;  /* 0x000000024a487211 */ /* 0x000fc600078c08ff */
[----:B------:R-:W-:Y:S01]  /*5070*/  VIADD R81, R79, UR6 ;  /* 0x000000064f517c36 */ /* 0x000fe20008000000 */
[----:B------:R-:W0:Y:S03]  /*5080*/  LDTM.x64 R4, tmem[UR12] ;  /* 0x0000000c000479ee */ /* 0x000e260008340000 */
[----:B------:R-:W-:Y:S01]  /*5090*/  VIADD R84, R81, UR6 ;  /* 0x0000000651547c36 */ /* 0x000fe20008000000 */
[----:B------:R-:W1:Y:S01]  /*50a0*/  @!P2 SYNCS.CCTL.IV [UR11+0x2008] ;  /* 0x00200800ff00a9b1 */ /* 0x000e62000800000b */
[----:B------:R-:W-:Y:S01]  /*50b0*/  ISETP.LT.AND P2, PT, R0, UR19, !P0 ;  /* 0x0000001300007c0c */ /* 0x000fe2000c741270 */
[----:B------:R-:W-:Y:S01]  /*50c0*/  NOP ;  /* 0x0000000000007918 */ /* 0x000fe20000000000 */
[----:B0-----:R-:W-:Y:S02]  /*50d0*/  F2FP.BF16.F32.PACK_AB R85, R5, R4 ;  /* 0x000000040555723e */ /* 0x001fe400000010ff */
[----:B------:R-:W-:-:S02]  /*50e0*/  LEA R4, P3, R73, R2, 0x1 ;  /* 0x0000000249047211 */ /* 0x000fc400078608ff */
[----:B------:R-:W-:Y:S01]  /*50f0*/  F2FP.BF16.F32.PACK_AB R6, R7, R6 ;  /* 0x000000060706723e */ /* 0x000fe200000010ff */
[----:B------:R-:W-:Y:S01]  /*5100*/  VIADD R7, R0, 0x6 ;  /* 0x0000000600077836 */ /* 0x000fe20000000000 */
[----:B------:R-:W-:-:S05]  /*5110*/  LEA.HI.X.SX32 R5, R73, R3, 0x1, P3 ;  /* 0x0000000349057211 */ /* 0x000fca00018f0eff */
[----:B------:R0:W-:Y:S01]  /*5120*/  @P2 STG.E.U16 desc[UR22][R68.64], R85 ;  /* 0x0000005544002986 */ /* 0x0001e2000c101516 */
[-C--:B------:R-:W-:Y:S02]  /*5130*/  LEA.HI.X.SX32 R73, R74, R3.reuse, 0x1, P6 ;  /* 0x000000034a497211 */ /* 0x080fe400030f0eff */
[-C--:B------:R-:W-:Y:S02]  /*5140*/  LEA R74, P3, R75, R2.reuse, 0x1 ;  /* 0x000000024b4a7211 */ /* 0x080fe400078608ff */
[-C--:B------:R-:W-:Y:S02]  /*5150*/  LEA R76, P6, R77, R2.reuse, 0x1 ;  /* 0x000000024d4c7211 */ /* 0x080fe400078c08ff */
[-C--:B------:R-:W-:Y:S02]  /*5160*/  LEA.HI.X.SX32 R75, R75, R3.reuse, 0x1, P3 ;  /* 0x000000034b4b7211 */ /* 0x080fe400018f0eff */
[----:B------:R-:W-:Y:S02]  /*5170*/  LEA R78, P3, R79, R2, 0x1 ;  /* 0x000000024f4e7211 */ /* 0x000fe400078608ff */
[----:B------:R-:W-:-:S02]  /*5180*/  LEA.HI.X.SX32 R77, R77, R3, 0x1, P6 ;  /* 0x000000034d4d7211 */ /* 0x000fc400030f0eff */
[-C--:B------:R-:W-:Y:S02]  /*5190*/  LEA R80, P6, R81, R2.reuse, 0x1 ;  /* 0x0000000251507211 */ /* 0x080fe400078c08ff */
[-C--:B------:R-:W-:Y:S02]  /*51a0*/  LEA.HI.X.SX32 R79, R79, R3.reuse, 0x1, P3 ;  /* 0x000000034f4f7211 */ /* 0x080fe400018f0eff */
[C---:B------:R-:W-:Y:S02]  /*51b0*/  LEA R82, P3, R84.reuse, R2, 0x1 ;  /* 0x0000000254527211 */ /* 0x040fe400078608ff */
[-C--:B------:R-:W-:Y:S02]  /*51c0*/  LEA.HI.X.SX32 R81, R81, R3.reuse, 0x1, P6 ;  /* 0x0000000351517211 */ /* 0x080fe400030f0eff */
[----:B------:R-:W-:Y:S02]  /*51d0*/  ISETP.LT.AND P6, PT, R83, UR19, !P0 ;  /* 0x0000001353007c0c */ /* 0x000fe4000c7c1270 */
[C---:B------:R-:W-:Y:S01]  /*51e0*/  LEA.HI.X.SX32 R83, R84.reuse, R3, 0x1, P3 ;  /* 0x0000000354537211 */ /* 0x040fe200018f0eff */
[----:B------:R-:W-:Y:S01]  /*51f0*/  VIADD R84, R84, UR6 ;  /* 0x0000000654547c36 */ /* 0x000fe20008000000 */
[----:B------:R-:W-:Y:S01]  /*5200*/  ISETP.LT.AND P3, PT, R86, UR19, !P0 ;  /* 0x0000001356007c0c */ /* 0x000fe2000c761270 */
[----:B------:R-:W-:Y:S01]  /*5210*/  VIADD R86, R0, 0x5 ;  /* 0x0000000500567836 */ /* 0x000fe20000000000 */
[----:B0-----:R-:W-:-:S02]  /*5220*/  PRMT R69, R85, 0x7632, R69 ;  /* 0x0000763255457816 */ /* 0x001fc40000000045 */
[----:B------:R-:W-:Y:S02]  /*5230*/  F2FP.BF16.F32.PACK_AB R8, R9, R8 ;  /* 0x000000080908723e */ /* 0x000fe400000010ff */
[----:B------:R-:W-:Y:S01]  /*5240*/  ISETP.LT.AND P2, PT, R86, UR19, !P0 ;  /* 0x0000001356007c0c */ /* 0x000fe2000c741270 */
[----:B------:R-:W-:Y:S01]  /*5250*/  @P5 STG.E.U16 desc[UR22][R70.64], R69 ;  /* 0x0000004546005986 */ /* 0x000fe2000c101516 */
[----:B------:R-:W-:Y:S02]  /*5260*/  PRMT R86, R6, 0x7610, R86 ;  /* 0x0000761006567816 */ /* 0x000fe40000000056 */
[----:B------:R-:W-:Y:S01]  /*5270*/  ISETP.LT.AND P5, PT, R7, UR19, !P0 ;  /* 0x0000001307007c0c */ /* 0x000fe2000c7a1270 */
[C---:B------:R-:W-:Y:S01]  /*5280*/  VIADD R7, R0.reuse, 0x7 ;  /* 0x0000000700077836 */ /* 0x040fe20000000000 */
[----:B------:R-:W-:Y:S01]  /*5290*/  F2FP.BF16.F32.PACK_AB R10, R11, R10 ;  /* 0x0000000a0b0a723e */ /* 0x000fe200000010ff */
[----:B------:R0:W-:Y:S01]  /*52a0*/  @P4 STG.E.U16 desc[UR22][R4.64], R86 ;  /* 0x0000005604004986 */ /* 0x0001e2000c101516 */
[----:B------:R-:W-:Y:S01]  /*52b0*/  F2FP.BF16.F32.PACK_AB R12, R13, R12 ;  /* 0x0000000c0d0c723e */ /* 0x000fe200000010ff */
[----:B------:R-:W-:Y:S01]  /*52c0*/  VIADD R11, R0, 0xe ;  /* 0x0000000e000b7836 */ /* 0x000fe20000000000 */
[----:B------:R-:W-:-:S02]  /*52d0*/  ISETP.LT.AND P4, PT, R7, UR19, !P0 ;  /* 0x0000001307007c0c */ /* 0x000fc4000c781270 */
[----:B------:R-:W-:Y:S02]  /*52e0*/  PRMT R7, R8, 0x7632, R7 ;  /* 0x0000763208077816 */ /* 0x000fe40000000007 */
[----:B------:R-:W-:Y:S02]  /*52f0*/  PRMT R9, R12, 0x7632, R9 ;  /* 0x000076320c097816 */ /* 0x000fe40000000009 */
[----:B------:R-:W-:Y:S01]  /*5300*/  F2FP.BF16.F32.PACK_AB R14, R15, R14 ;  /* 0x0000000e0f0e723e */ /* 0x000fe200000010ff */
[C---:B------:R-:W-:Y:S01]  /*5310*/  VIADD R15, R0.reuse, 0x3e ;  /* 0x0000003e000f7836 */ /* 0x040fe20000000000 */
[----:B------:R-:W-:Y:S01]  /*5320*/  F2FP.BF16.F32.PACK_AB R16, R17, R16 ;  /* 0x000000101110723e */ /* 0x000fe200000010ff */
[----:B0-----:R-:W-:Y:S01]  /*5330*/  VIADD R4, R0, 0xa ;  /* 0x0000000a00047836 */ /* 0x001fe20000000000 */
[----:B------:R-:W-:Y:S01]  /*5340*/  PRMT R5, R6, 0x7632, R5 ;  /* 0x0000763206057816 */ /* 0x000fe20000000005 */
[----:B------:R-:W-:Y:S01]  /*5350*/  VIADD R6, R0, 0x8 ;  /* 0x0000000800067836 */ /* 0x000fe20000000000 */
[----:B------:R-:W-:-:S02]  /*5360*/  PRMT R13, R14, 0x7632, R13 ;  /* 0x000076320e0d7816 */ /* 0x000fc4000000000d */
[----:B------:R-:W-:Y:S01]  /*5370*/  F2FP.BF16.F32.PACK_AB R18, R19, R18 ;  /* 0x000000121312723e */ /* 0x000fe200000010ff */
[----:B------:R0:W-:Y:S01]  /*5380*/  @P6 STG.E.U16 desc[UR22][R72.64], R5 ;  /* 0x0000000548006986 */ /* 0x0001e2000c101516 */
[----:B------:R-:W-:Y:S01]  /*5390*/  ISETP.LT.AND P6, PT, R6, UR19, !P0 ;  /* 0x0000001306007c0c */ /* 0x000fe2000c7c1270 */
[----:B------:R-:W-:Y:S01]  /*53a0*/  VIADD R6, R0, 0x9 ;  /* 0x0000000900067836 */ /* 0x000fe20000000000 */
[----:B------:R-:W-:Y:S01]  /*53b0*/  F2FP.BF16.F32.PACK_AB R20, R21, R20 ;  /* 0x000000141514723e */ /* 0x000fe200000010ff */
[----:B------:R-:W-:Y:S01]  /*53c0*/  @P3 STG.E.U16 desc[UR22][R74.64], R8 ;  /* 0x000000084a003986 */ /* 0x000fe2000c101516 */
[----:B------:R-:W-:Y:S02]  /*53d0*/  F2FP.BF16.F32.PACK_AB R22, R23, R22 ;  /* 0x000000161716723e */ /* 0x000fe400000010ff */
[----:B------:R-:W-:Y:S01]  /*53e0*/  ISETP.LT.AND P3, PT, R6, UR19, !P0 ;  /* 0x0000001306007c0c */ /* 0x000fe2000c761270 */
[----:B------:R2:W-:Y:S01]  /*53f0*/  @P2 STG.E.U16 desc[UR22][R76.64], R7 ;  /* 0x000000074c002986 */ /* 0x0005e2000c101516 */
[----:B------:R-:W-:Y:S01]  /*5400*/  ISETP.LT.AND P2, PT, R4, UR19, !P0 ;  /* 0x0000001304007c0c */ /* 0x000fe2000c741270 */
[----:B------:R-:W-:Y:S01]  /*5410*/  VIADD R4, R0, 0xb ;  /* 0x0000000b00047836 */ /* 0x000fe20000000000 */
[----:B------:R-:W-:Y:S01]  /*5420*/  F2FP.BF16.F32.PACK_AB R24, R25, R24 ;  /* 0x000000181918723e */ /* 0x000fe200000010ff */
[----:B------:R-:W-:Y:S01]  /*5430*/  @P5 STG.E.U16 desc[UR22][R78.64], R10 ;  /* 0x0000000a4e005986 */ /* 0x000fe2000c101516 */
[----:B0-----:R-:W-:Y:S01]  /*5440*/  PRMT R5, R10, 0x7632, R5 ;  /* 0x000076320a057816 */ /* 0x001fe20000000005 */
[----:B------:R-:W-:Y:S01]  /*5450*/  VIADD R6, R0, 0xc ;  /* 0x0000000c00067836 */ /* 0x000fe20000000000 */
[----:B------:R-:W-:-:S02]  /*5460*/  ISETP.LT.AND P5, PT, R4, UR19, !P0 ;  /* 0x0000001304007c0c */ /* 0x000fc4000c7a1270 */
[----:B------:R-:W-:Y:S01]  /*5470*/  F2FP.BF16.F32.PACK_AB R26, R27, R26 ;  /* 0x0000001a1b1a723e */ /* 0x000fe200000010ff */
[----:B------:R0:W-:Y:S01]  /*5480*/  @P4 STG.E.U16 desc[UR22][R80.64], R5 ;  /* 0x0000000550004986 */ /* 0x0001e2000c101516 */
[----:B------:R-:W-:Y:S01]  /*5490*/  LEA R4, P4, R84, R2, 0x1 ;  /* 0x0000000254047211 */ /* 0x000fe200078808ff */
[----:B--2---:R-:W-:Y:S01]  /*54a0*/  VIADD R7, R0, 0xd ;  /* 0x0000000d00077836 */ /* 0x004fe20000000000 */
[----:B------:R-:W-:Y:S01]  /*54b0*/  F2FP.BF16.F32.PACK_AB R28, R29, R28 ;  /* 0x0000001c1d1c723e */ /* 0x000fe200000010ff */
[----:B------:R-:W-:Y:S01]  /*54c0*/  @P6 STG.E.U16 desc[UR22][R82.64], R12 ;  /* 0x0000000c52006986 */ /* 0x000fe2000c101516 */
[----:B------:R-:W-:Y:S02]  /*54d0*/  F2FP.BF16.F32.PACK_AB R30, R31, R30 ;  /* 0x0000001e1f1e723e */ /* 0x000fe400000010ff */
[----:B------:R-:W-:Y:S02]  /*54e0*/  F2FP.BF16.F32.PACK_AB R32, R33, R32 ;  /* 0x000000202120723e */ /* 0x000fe400000010ff */
[----:B------:R-:W-:-:S02]  /*54f0*/  F2FP.BF16.F32.PACK_AB R34, R35, R34 ;  /* 0x000000222322723e */ /* 0x000fc400000010ff */
[----:B------:R-:W-:Y:S02]  /*5500*/  F2FP.BF16.F32.PACK_AB R36, R37, R36 ;  /* 0x000000242524723e */ /* 0x000fe400000010ff */
[C---:B0-----:R-:W-:Y:S01]  /*5510*/  LEA.HI.X.SX32 R5, R84.reuse, R3, 0x1, P4 ;  /* 0x0000000354057211 */ /* 0x041fe200020f0eff */
[----:B------:R-:W-:Y:S01]  /*5520*/  VIADD R84, R84, UR6 ;  /* 0x0000000654547c36 */ /* 0x000fe20008000000 */
[----:B------:R-:W-:Y:S02]  /*5530*/  ISETP.LT.AND P4, PT, R6, UR19, !P0 ;  /* 0x0000001306007c0c */ /* 0x000fe4000c781270 */
[----:B------:R-:W-:Y:S01]  /*5540*/  F2FP.BF16.F32.PACK_AB R38, R39, R38 ;  /* 0x000000262726723e */ /* 0x000fe200000010ff */
[C---:B------:R-:W-:Y:S01]  /*5550*/  VIADD R10, R84.reuse, UR6 ;  /* 0x00000006540a7c36 */ /* 0x040fe20008000000 */
[----:B------:R-:W-:Y:S01]  /*5560*/  LEA R6, P6, R84, R2, 0x1 ;  /* 0x0000000254067211 */ /* 0x000fe200078c08ff */
[----:B------:R0:W-:Y:S01]  /*5570*/  @P3 STG.E.U16 desc[UR22][R4.64], R9 ;  /* 0x0000000904003986 */ /* 0x0001e2000c101516 */
[----:B------:R-:W-:-:S02]  /*5580*/  ISETP.LT.AND P3, PT, R7, UR19, !P0 ;  /* 0x0000001307007c0c */ /* 0x000fc4000c761270 */
[-C--:B------:R-:W-:Y:S02]  /*5590*/  LEA.HI.X.SX32 R7, R84, R3.reuse, 0x1, P6 ;  /* 0x0000000354077211 */ /* 0x080fe400030f0eff */
[----:B------:R-:W-:Y:S02]  /*55a0*/  LEA R8, P6, R10, R2, 0x1 ;  /* 0x000000020a087211 */ /* 0x000fe400078c08ff */
[----:B------:R-:W-:Y:S01]  /*55b0*/  F2FP.BF16.F32.PACK_AB R40, R41, R40 ;  /* 0x000000282928723e */ /* 0x000fe200000010ff */
[----:B------:R2:W-:Y:S01]  /*55c0*/  @P2 STG.E.U16 desc[UR22][R6.64], R14 ;  /* 0x0000000e06002986 */ /* 0x0005e2000c101516 */
[----:B------:R-:W-:Y:S02]  /*55d0*/  ISETP.LT.AND P2, PT, R11, UR19, !P0 ;  /* 0x000000130b007c0c */ /* 0x000fe4000c741270 */
[----:B------:R-:W-:Y:S01]  /*55e0*/  F2FP.BF16.F32.PACK_AB R42, R43, R42 ;  /* 0x0000002a2b2a723e */ /* 0x000fe200000010ff */
[----:B0-----:R-:W-:Y:S01]  /*55f0*/  VIADD R5, R0, 0xf ;  /* 0x0000000f00057836 */ /* 0x001fe20000000000 */
[C---:B------:R-:W-:Y:S01]  /*5600*/  LEA.HI.X.SX32 R9, R10.reuse, R3, 0x1, P6 ;  /* 0x000000030a097211 */ /* 0x040fe200030f0eff */
[----:B------:R-:W-:Y:S01]  /*5610*/  VIADD R10, R10, UR6 ;  /* 0x000000060a0a7c36 */ /* 0x000fe20008000000 */
[----:B------:R-:W-:-:S02]  /*5620*/  F2FP.BF16.F32.PACK_AB R44, R45, R44 ;  /* 0x0000002c2d2c723e */ /* 0x000fc400000010ff */
[----:B------:R-:W-:Y:S01]  /*5630*/  F2FP.BF16.F32.PACK_AB R46, R47, R46 ;  /* 0x0000002e2f2e723e */ /* 0x000fe200000010ff */
[C---:B------:R-:W-:Y:S01]  /*5640*/  VIADD R12, R10.reuse, UR6 ;  /* 0x000000060a0c7c36 */ /* 0x040fe20008000000 */
[-C--:B------:R-:W-:Y:S01]  /*5650*/  LEA R4, P6, R10, R2.reuse, 0x1 ;  /* 0x000000020a047211 */ /* 0x080fe200078c08ff */
[----:B------:R0:W-:Y:S01]  /*5660*/  @P5 STG.E.U16 desc[UR22][R8.64], R13 ;  /* 0x0000000d08005986 */ /* 0x0001e2000c101516 */
[----:B------:R-:W-:Y:S01]  /*5670*/  ISETP.LT.AND P5, PT, R5, UR19, !P0 ;  /* 0x0000001305007c0c */ /* 0x000fe2000c7a1270 */
[----:B--2---:R-:W-:Y:S01]  /*5680*/  VIADD R6, R0, 0x10 ;  /* 0x0000001000067836 */ /* 0x004fe20000000000 */
[-C--:B------:R-:W-:Y:S01]  /*5690*/  LEA.HI.X.SX32 R5, R10, R3.reuse, 0x1, P6 ;  /* 0x000000030a057211 */ /* 0x080fe200030f0eff */
[----:B------:R-:W-:Y:S01]  /*56a0*/  VIADD R7, R0, 0x11 ;  /* 0x0000001100077836 */ /* 0x000fe20000000000 */
[----:B------:R-:W-:Y:S01]  /*56b0*/  LEA R10, P6, R12, R2, 0x1 ;  /* 0x000000020c0a7211 */ /* 0x000fe200078c08ff */
[----:B------:R-:W-:Y:S01]  /*56c0*/  VIADD R14, R0, 0x3f ;  /* 0x0000003f000e7836 */ /* 0x000fe20000000000 */
[----:B------:R-:W-:Y:S01]  /*56d0*/  F2FP.BF16.F32.PACK_AB R48, R49, R48 ;  /* 0x000000303130723e */ /* 0x000fe200000010ff */
[----:B------:R2:W-:Y:S01]  /*56e0*/  @P4 STG.E.U16 desc[UR22][R4.64], R16 ;  /* 0x0000001004004986 */ /* 0x0005e2000c101516 */
[C---:B------:R-:W-:Y:S01]  /*56f0*/  LEA.HI.X.SX32 R11, R12.reuse, R3, 0x1, P6 ;  /* 0x000000030c0b7211 */ /* 0x040fe200030f0eff */
[----:B------:R-:W-:Y:S01]  /*5700*/  VIADD R12, R12, UR6 ;  /* 0x000000060c0c7c36 */ /* 0x000fe20008000000 */
[----:B------:R-:W-:-:S02]  /*5710*/  ISETP.LT.AND P4, PT, R6, UR19, !P0 ;  /* 0x0000001306007c0c */ /* 0x000fc4000c781270 */
[----:B0-----:R-:W-:Y:S01]  /*5720*/  PRMT R9, R16, 0x7632, R9 ;  /* 0x0000763210097816 */ /* 0x001fe20000000009 */
[C---:B------:R-:W-:Y:S01]  /*5730*/  VIADD R13, R12.reuse, UR6 ;  /* 0x000000060c0d7c36 */ /* 0x040fe20008000000 */
[----:B------:R-:W-:Y:S02]  /*5740*/  LEA R6, P6, R12, R2, 0x1 ;  /* 0x000000020c067211 */ /* 0x000fe400078c08ff */
[----:B------:R-:W-:Y:S01]  /*5750*/  F2FP.BF16.F32.PACK_AB R50, R51, R50 ;  /* 0x000000323332723e */ /* 0x000fe200000010ff */
[----:B------:R0:W-:Y:S01]  /*5760*/  @P3 STG.E.U16 desc[UR22][R10.64], R9 ;  /* 0x000000090a003986 */ /* 0x0001e2000c101516 */
[----:B------:R-:W-:Y:S01]  /*5770*/  ISETP.LT.AND P3, PT, R7, UR19, !P0 ;  /* 0x0000001307007c0c */ /* 0x000fe2000c761270 */
[----:B--2---:R-:W-:Y:S01]  /*5780*/  VIADD R4, R0, 0x12 ;  /* 0x0000001200047836 */ /* 0x004fe20000000000 */
[----:B------:R-:W-:Y:S01]  /*5790*/  LEA.HI.X.SX32 R7, R12, R3, 0x1, P6 ;  /* 0x000000030c077211 */ /* 0x000fe200030f0eff */
[----:B------:R-:W-:Y:S01]  /*57a0*/  VIADD R5, R0, 0x13 ;  /* 0x0000001300057836 */ /* 0x000fe20000000000 */
[----:B------:R-:W-:-:S02]  /*57b0*/  LEA R8, P6, R13, R2, 0x1 ;  /* 0x000000020d087211 */ /* 0x000fc400078c08ff */
[----:B------:R-:W-:Y:S01]  /*57c0*/  F2FP.BF16.F32.PACK_AB R52, R53, R52 ;  /* 0x000000343534723e */ /* 0x000fe200000010ff */
[----:B------:R2:W-:Y:S01]  /*57d0*/  @P2 STG.E.U16 desc[UR22][R6.64], R18 ;  /* 0x0000001206002986 */ /* 0x0005e2000c101516 */
[----:B------:R-:W-:Y:S02]  /*57e0*/  ISETP.LT.AND P2, PT, R4, UR19, !P0 ;  /* 0x0000001304007c0c */ /* 0x000fe4000c741270 */
[----:B------:R-:W-:Y:S02]  /*57f0*/  F2FP.BF16.F32.PACK_AB R54, R55, R54 ;  /* 0x000000363736723e */ /* 0x000fe400000010ff */
[CC--:B0-----:R-:W-:Y:S01]  /*5800*/  LEA.HI.X.SX32 R9, R13.reuse, R3.reuse, 0x1, P6 ;  /* 0x000000030d097211 */ /* 0x0c1fe200030f0eff */
[----:B------:R-:W-:Y:S01]  /*5810*/  VIADD R13, R13, UR6 ;  /* 0x000000060d0d7c36 */ /* 0x000fe20008000000 */
[----:B------:R-:W-:Y:S02]  /*5820*/  PRMT R11, R18, 0x7632, R11 ;  /* 0x00007632120b7816 */ /* 0x000fe4000000000b */
[----:B------:R-:W-:Y:S01]  /*5830*/  F2FP.BF16.F32.PACK_AB R56, R57, R56 ;  /* 0x000000383938723e */ /* 0x000fe200000010ff */
[C---:B------:R-:W-:Y:S01]  /*5840*/  VIADD R12, R13.reuse, UR6 ;  /* 0x000000060d0c7c36 */ /* 0x040fe20008000000 */
[-C--:B------:R-:W-:Y:S01]  /*5850*/  LEA R4, P6, R13, R2.reuse, 0x1 ;  /* 0x000000020d047211 */ /* 0x080fe200078c08ff */
[----:B------:R0:W-:Y:S01]  /*5860*/  @P5 STG.E.U16 desc[UR22][R8.64], R11 ;  /* 0x0000000b08005986 */ /* 0x0001e2000c101516 */
[----:B------:R-:W-:Y:S01]  /*5870*/  ISETP.LT.AND P5, PT, R5, UR19, !P0 ;  /* 0x0000001305007c0c */ /* 0x000fe2000c7a1270 */
[C---:B--2---:R-:W-:Y:S01]  /*5880*/  VIADD R6, R0.reuse, 0x14 ;  /* 0x0000001400067836 */ /* 0x044fe20000000000 */
        /* <DEDUP_REMOVED lines=23> */
[C---:B0-----:R-:W-:Y:S01]  /*5a00*/  LEA.HI.X.SX32 R9, R13.reuse, R3, 0x1, P6 ;  /* 0x000000030d097211 */ /* 0x041fe200030f0eff */
[----:B------:R-:W-:Y:S01]  /*5a10*/  VIADD R13, R13, UR6 ;  /* 0x000000060d0d7c36 */ /* 0x000fe20008000000 */
[----:B------:R-:W-:-:S03]  /*5a20*/  PRMT R11, R22, 0x7632, R11 ;  /* 0x00007632160b7816 */ /* 0x000fc6000000000b */
[C---:B------:R-:W-:Y:S01]  /*5a30*/  VIADD R12, R13.reuse, UR6 ;  /* 0x000000060d0c7c36 */ /* 0x040fe20008000000 */
[-C--:B------:R-:W-:Y:S01]  /*5a40*/  LEA R4, P6, R13, R2.reuse, 0x1 ;  /* 0x000000020d047211 */ /* 0x080fe200078c08ff */
[----:B------:R0:W-:Y:S01]  /*5a50*/  @P5 STG.E.U16 desc[UR22][R8.64], R11 ;  /* 0x0000000b08005986 */ /* 0x0001e2000c101516 */
[----:B------:R-:W-:Y:S01]  /*5a60*/  ISETP.LT.AND P5, PT, R5, UR19, !P0 ;  /* 0x0000001305007c0c */ /* 0x000fe2000c7a1270 */
[C---:B--2---:R-:W-:Y:S01]  /*5a70*/  VIADD R6, R0.reuse, 0x18 ;  /* 0x0000001800067836 */ /* 0x044fe20000000000 */
[----:B------:R-:W-:Y:S01]  /*5a80*/  LEA.HI.X.SX32 R5, R13, R3, 0x1, P6 ;  /* 0x000000030d057211 */ /* 0x000fe200030f0eff */
[----:B------:R-:W-:Y:S01]  /*5a90*/  VIADD R7, R0, 0x19 ;  /* 0x0000001900077836 */ /* 0x000fe20000000000 */
[----:B------:R-:W-:-:S03]  /*5aa0*/  LEA R10, P6, R12, R2, 0x1 ;  /* 0x000000020c0a7211 */ /* 0x000fc600078c08ff */
[----:B------:R2:W-:Y:S01]  /*5ab0*/  @P4 STG.E.U16 desc[UR22][R4.64], R24 ;  /* 0x0000001804004986 */ /* 0x0005e2000c101516 */
[----:B------:R-:W-:Y:S02]  /*5ac0*/  ISETP.LT.AND P4, PT, R6, UR19, !P0 ;  /* 0x0000001306007c0c */ /* 0x000fe4000c781270 */
[C---:B0-----:R-:W-:Y:S01]  /*5ad0*/  LEA.HI.X.SX32 R11, R12.reuse, R3, 0x1, P6 ;  /* 0x000000030c0b7211 */ /* 0x041fe200030f0eff */
[----:B------:R-:W-:Y:S01]  /*5ae0*/  VIADD R12, R12, UR6 ;  /* 0x000000060c0c7c36 */ /* 0x000fe20008000000 */
[----:B------:R-:W-:-:S03]  /*5af0*/  PRMT R9, R24, 0x7632, R9 ;  /* 0x0000763218097816 */ /* 0x000fc60000000009 */
[C---:B------:R-:W-:Y:S01]  /*5b00*/  VIADD R13, R12.reuse, UR6 ;  /* 0x000000060c0d7c36 */ /* 0x040fe20008000000 */
[-C--:B------:R-:W-:Y:S01]  /*5b10*/  LEA R6, P6, R12, R2.reuse, 0x1 ;  /* 0x000000020c067211 */ /* 0x080fe200078c08ff */
[----:B------:R0:W-:Y:S01]  /*5b20*/  @P3 STG.E.U16 desc[UR22][R10.64], R9 ;  /* 0x000000090a003986 */ /* 0x0001e2000c101516 */
[----:B------:R-:W-:Y:S01]  /*5b30*/  ISETP.LT.AND P3, PT, R7, UR19, !P0 ;  /* 0x0000001307007c0c */ /* 0x000fe2000c761270 */
[----:B--2---:R-:W-:Y:S01]  /*5b40*/  VIADD R4, R0, 0x1a ;  /* 0x0000001a00047836 */ /* 0x004fe20000000000 */
        /* <DEDUP_REMOVED lines=221> */
[----:B------:R-:W-:Y:S02]  /*6920*/  LEA.HI.X.SX32 R5, R13, R3, 0x1, P6 ;  /* 0x000000030d057211 */ /* 0x000fe400030f0eff */
[----:B------:R-:W-:Y:S02]  /*6930*/  LEA R10, P6, R12, R2, 0x1 ;  /* 0x000000020c0a7211 */ /* 0x000fe400078c08ff */
[----:B------:R-:W-:Y:S01]  /*6940*/  PRMT R7, R60, 0x7632, R7 ;  /* 0x000076323c077816 */ /* 0x000fe20000000007 */
[----:B------:R2:W-:Y:S01]  /*6950*/  @P4 STG.E.U16 desc[UR22][R4.64], R60 ;  /* 0x0000003c04004986 */ /* 0x0005e2000c101516 */
[----:B------:R-:W-:-:S02]  /*6960*/  ISETP.LT.AND P4, PT, R6, UR19, !P0 ;  /* 0x0000001306007c0c */ /* 0x000fc4000c781270 */
[C---:B0-----:R-:W-:Y:S01]  /*6970*/  LEA.HI.X.SX32 R11, R12.reuse, R3, 0x1, P6 ;  /* 0x000000030c0b7211 */ /* 0x041fe200030f0eff */
[----:B------:R-:W-:Y:S02]  /*6980*/  VIADD R12, R12, UR6 ;  /* 0x000000060c0c7c36 */ /* 0x000fe40008000000 */
[----:B------:R-:W-:Y:S02]  /*6990*/  VIADD R9, R0, 0x3d ;  /* 0x0000003d00097836 */ /* 0x000fe40000000000 */
[----:B------:R0:W-:Y:S01]  /*69a0*/  @P3 STG.E.U16 desc[UR22][R10.64], R7 ;  /* 0x000000070a003986 */ /* 0x0001e2000c101516 */
[C---:B------:R-:W-:Y:S01]  /*69b0*/  LEA R6, P3, R12.reuse, R2, 0x1 ;  /* 0x000000020c067211 */ /* 0x040fe200078608ff */
[----:B------:R-:W-:-:S05]  /*69c0*/  VIADD R8, R12, UR6 ;  /* 0x000000060c087c36 */ /* 0x000fca0008000000 */
[----:B--2---:R-:W-:-:S04]  /*69d0*/  LEA R4, P6, R8, R2, 0x1 ;  /* 0x0000000208047211 */ /* 0x004fc800078c08ff */
[-C--:B------:R-:W-:Y:S02]  /*69e0*/  LEA.HI.X.SX32 R5, R8, R3.reuse, 0x1, P6 ;  /* 0x0000000308057211 */ /* 0x080fe400030f0eff */
[----:B0-----:R-:W-:Y:S02]  /*69f0*/  LEA.HI.X.SX32 R7, R12, R3, 0x1, P3 ;  /* 0x000000030c077211 */ /* 0x001fe400018f0eff */
[----:B------:R-:W-:Y:S01]  /*6a00*/  ISETP.LT.AND P3, PT, R9, UR19, !P0 ;  /* 0x0000001309007c0c */ /* 0x000fe2000c761270 */
[----:B------:R-:W-:Y:S02]  /*6a10*/  VIADD R9, R8, UR6 ;  /* 0x0000000608097c36 */ /* 0x000fe40008000000 */
[----:B------:R0:W-:Y:S02]  /*6a20*/  @P2 STG.E.U16 desc[UR22][R6.64], R62 ;  /* 0x0000003e06002986 */ /* 0x0001e4000c101516 */
[C---:B------:R-:W-:Y:S01]  /*6a30*/  VIADD R11, R9.reuse, UR6 ;  /* 0x00000006090b7c36 */ /* 0x040fe20008000000 */
[----:B------:R-:W-:-:S03]  /*6a40*/  LEA R8, P2, R9, R2, 0x1 ;  /* 0x0000000209087211 */ /* 0x000fc600078408ff */
[C---:B------:R-:W-:Y:S01]  /*6a50*/  VIADD R13, R11.reuse, UR6 ;  /* 0x000000060b0d7c36 */ /* 0x040fe20008000000 */
[-C--:B------:R-:W-:Y:S02]  /*6a60*/  LEA R10, P6, R11, R2.reuse, 0x1 ;  /* 0x000000020b0a7211 */ /* 0x080fe400078c08ff */
[-C--:B------:R-:W-:Y:S01]  /*6a70*/  LEA.HI.X.SX32 R9, R9, R3.reuse, 0x1, P2 ;  /* 0x0000000309097211 */ /* 0x080fe200010f0eff */
[----:B------:R-:W-:Y:S01]  /*6a80*/  VIADD R0, R13, UR6 ;  /* 0x000000060d007c36 */ /* 0x000fe20008000000 */
[----:B------:R-:W-:Y:S02]  /*6a90*/  LEA.HI.X.SX32 R11, R11, R3, 0x1, P6 ;  /* 0x000000030b0b7211 */ /* 0x000fe400030f0eff */
[----:B------:R-:W-:Y:S02]  /*6aa0*/  LEA R12, P6, R13, R2, 0x1 ;  /* 0x000000020d0c7211 */ /* 0x000fe400078c08ff */
[----:B------:R-:W-:Y:S02]  /*6ab0*/  ISETP.LT.AND P2, PT, R15, UR19, !P0 ;  /* 0x000000130f007c0c */ /* 0x000fe4000c741270 */
[----:B------:R-:W-:-:S02]  /*6ac0*/  ISETP.LT.AND P0, PT, R14, UR19, !P0 ;  /* 0x000000130e007c0c */ /* 0x000fc4000c701270 */
[----:B0-----:R-:W-:Y:S02]  /*6ad0*/  PRMT R6, R62, 0x7632, R6 ;  /* 0x000076323e067816 */ /* 0x001fe40000000006 */
[-C--:B------:R-:W-:Y:S02]  /*6ae0*/  LEA.HI.X.SX32 R13, R13, R3.reuse, 0x1, P6 ;  /* 0x000000030d0d7211 */ /* 0x080fe400030f0eff */
[C---:B------:R-:W-:Y:S01]  /*6af0*/  LEA R2, P6, R0.reuse, R2, 0x1 ;  /* 0x0000000200027211 */ /* 0x040fe200078c08ff */
[----:B------:R0:W-:Y:S03]  /*6b00*/  @P5 STG.E.U16 desc[UR22][R4.64], R6 ;  /* 0x0000000604005986 */ /* 0x0001e6000c101516 */
[----:B------:R-:W-:Y:S01]  /*6b10*/  LEA.HI.X.SX32 R3, R0, R3, 0x1, P6 ;  /* 0x0000000300037211 */ /* 0x000fe200030f0eff */
[----:B------:R2:W-:Y:S01]  /*6b20*/  @P4 STG.E.U16 desc[UR22][R8.64], R64 ;  /* 0x0000004008004986 */ /* 0x0005e2000c101516 */
[----:B------:R-:W-:-:S02]  /*6b30*/  PRMT R0, R66, 0x7632, R0 ;  /* 0x0000763242007816 */ /* 0x000fc40000000000 */
[----:B0-----:R-:W-:-:S05]  /*6b40*/  PRMT R5, R64, 0x7632, R5 ;  /* 0x0000763240057816 */ /* 0x001fca0000000005 */
[----:B------:R2:W-:Y:S04]  /*6b50*/  @P3 STG.E.U16 desc[UR22][R10.64], R5 ;  /* 0x000000050a003986 */ /* 0x0005e8000c101516 */
[----:B------:R2:W-:Y:S04]  /*6b60*/  @P2 STG.E.U16 desc[UR22][R12.64], R66 ;  /* 0x000000420c002986 */ /* 0x0005e8000c101516 */
[----:B------:R2:W-:Y:S01]  /*6b70*/  @P0 STG.E.U16 desc[UR22][R2.64], R0 ;  /* 0x0000000002000986 */ /* 0x0005e2000c101516 */
[----:B-1----:R-:W-:Y:S06]  /*6b80*/  BAR.SYNC.DEFER_BLOCKING 0x0 ;  /* 0x0000000000007b1d */ /* 0x002fec0000010000 */
[----:B------:R-:W-:Y:S05]  /*6b90*/  @P1 BRA `(.L_x_14) ;  /* 0x0000000000a01947 */ /* 0x000fea0003800000 */
[----:B------:R-:W0:Y:S01]  /*6ba0*/  S2UR UR5, SR_CgaCtaId ;  /* 0x00000000000579c3 */ /* 0x000e220000008800 */
[----:B------:R-:W-:Y:S01]  /*6bb0*/  NOP ;  /* 0x0000000000007918 */ /* 0x000fe20000000000 */
[----:B------:R-:W-:Y:S01]  /*6bc0*/  UMOV UR4, 0x50 ;  /* 0x0000005000047882 */ /* 0x000fe20000000000 */
[----:B--2---:R-:W-:Y:S02]  /*6bd0*/  IMAD.U32 R0, RZ, RZ, UR10 ;  /* 0x0000000aff007e24 */ /* 0x004fe4000f8e00ff */
[----:B------:R-:W-:Y:S02]  /*6be0*/  IMAD.MOV.U32 R3, RZ, RZ, 0xf ;  /* 0x0000000fff037424 */ /* 0x000fe400078e00ff */
[----:B------:R-:W-:Y:S01]  /*6bf0*/  IMAD.MOV.U32 R7, RZ, RZ, 0x1 ;  /* 0x00000001ff077424 */ /* 0x000fe200078e00ff */
[----:B------:R-:W-:-:S04]  /*6c00*/  LOP3.LUT R0, R0, 0xffff, RZ, 0xc0, !PT ;  /* 0x0000ffff00007812 */ /* 0x000fc800078ec0ff */
[----:B------:R-:W-:-:S05]  /*6c10*/  SHF.R.U32.HI R0, RZ, 0x5, R0 ;  /* 0x00000005ff007819 */ /* 0x000fca0000011600 */
[----:B------:R-:W-:Y:S01]  /*6c20*/  VIADD R2, R0, 0x10 ;  /* 0x0000001000027836 */ /* 0x000fe20000000000 */
[----:B------:R-:W-:Y:S01]  /*6c30*/  SHF.L.U32 R0, R3, R0, RZ ;  /* 0x0000000003007219 */ /* 0x000fe200000006ff */
[----:B0-----:R-:W-:-:S03]  /*6c40*/  ULEA UR6, UR5, UR4, 0x18 ;  /* 0x0000000405067291 */ /* 0x001fc6000f8ec0ff */
[----:B------:R-:W-:-:S04]  /*6c50*/  SHF.L.U32 R3, R7, R2, RZ ;  /* 0x0000000207037219 */ /* 0x000fc800000006ff */
[----:B------:R-:W-:Y:S02]  /*6c60*/  LOP3.LUT R0, R3, R0, RZ, 0xfc, !PT ;  /* 0x0000000003007212 */ /* 0x000fe400078efcff */
[----:B------:R-:W0:Y:S02]  /*6c70*/  LDS R5, [UR6] ;  /* 0x00000006ff057984 */ /* 0x000e240008000800 */
[C---:B------:R-:W-:Y:S02]  /*6c80*/  LOP3.LUT R2, R0.reuse, 0xffff, RZ, 0xc0, !PT ;  /* 0x0000ffff00027812 */ /* 0x040fe400078ec0ff */
[----:B0-----:R-:W-:-:S04]  /*6c90*/  LOP3.LUT R3, R0, 0xffff, R5, 0x80, !PT ;  /* 0x0000ffff00037812 */ /* 0x001fc800078e8005 */
[----:B------:R-:W-:-:S13]  /*6ca0*/  ISETP.NE.AND P0, PT, R3, R2, PT ;  /* 0x000000020300720c */ /* 0x000fda0003f05270 */
[----:B------:R-:W-:Y:S05]  /*6cb0*/  @P0 BRA `(.L_x_15) ;  /* 0x0000000000500947 */ /* 0x000fea0003800000 */
[----:B------:R-:W-:Y:S02]  /*6cc0*/  SHF.R.U32.HI R5, RZ, 0x10, R5 ;  /* 0x00000010ff057819 */ /* 0x000fe40000011605 */
[----:B------:R-:W-:-:S04]  /*6cd0*/  SHF.R.U32.HI R2, RZ, 0x10, R0 ;  /* 0x00000010ff027819 */ /* 0x000fc80000011600 */
[----:B------:R-:W-:-:S04]  /*6ce0*/  LOP3.LUT R5, R5, R2, RZ, 0xc0, !PT ;  /* 0x0000000205057212 */ /* 0x000fc800078ec0ff */
[----:B------:R-:W-:-:S13]  /*6cf0*/  ISETP.NE.AND P0, PT, R5, R2, PT ;  /* 0x000000020500720c */ /* 0x000fda0003f05270 */
[----:B------:R-:W-:Y:S05]  /*6d00*/  @P0 BRA `(.L_x_16) ;  /* 0x0000000000300947 */ /* 0x000fea0003800000 */
[----:B------:R-:W-:Y:S01]  /*6d10*/  R2UR UR4, R0 ;  /* 0x00000000000472ca */ /* 0x000fe200000e0000 */
[----:B------:R-:W-:Y:S01]  /*6d20*/  VOTEU.ANY UR5, UPT, PT ;  /* 0x0000000000057886 */ /* 0x000fe200038e0100 */
[----:B------:R-:W0:Y:S01]  /*6d30*/  S2R R0, SR_LANEID ;  /* 0x0000000000007919 */ /* 0x000e220000000000 */
[----:B------:R-:W-:-:S10]  /*6d40*/  UFLO.U32 UR5, UR5 ;  /* 0x00000005000572bd */ /* 0x000fd400080e0000 */
[----:B------:R-:W-:-:S06]  /*6d50*/  ULOP3.LUT UR4, URZ, UR4, URZ, 0x33, !UPT ;  /* 0x00000004ff047292 */ /* 0x000fcc000f8e33ff */
[----:B------:R-:W-:-:S04]  /*6d60*/  IMAD.U32 R2, RZ, RZ, UR4 ;  /* 0x00000004ff027e24 */ /* 0x000fc8000f8e00ff */
[----:B------:R-:W1:Y:S02]  /*6d70*/  REDUX UR7, R2 ;  /* 0x00000000020773c4 */ /* 0x000e640000000000 */
[----:B------:R3:W-:Y:S01]  /*6d80*/  UTCATOMSWS.AND URZ, UR4 ;  /* 0x0000000400ff79e3 */ /* 0x0007e20008000000 */
[----:B0-----:R-:W-:Y:S01]  /*6d90*/  ISETP.EQ.U32.AND P0, PT, R0, UR5, PT ;  /* 0x0000000500007c0c */ /* 0x001fe2000bf02070 */
[----:B-1----:R-:W-:-:S12]  /*6da0*/  IMAD.U32 R0, RZ, RZ, UR7 ;  /* 0x00000007ff007e24 */ /* 0x002fd8000f8e00ff */
[----:B------:R3:W-:Y:S01]  /*6db0*/  @P0 ATOMS.AND RZ, [UR6], R0 ;  /* 0x00000000ffff098c */ /* 0x0007e2000a800006 */
[----:B------:R-:W-:Y:S05]  /*6dc0*/  BRA `(.L_x_14) ;  /* 0x0000000000147947 */ /* 0x000fea0003800000 */
.L_x_16:
[----:B------:R-:W-:-:S07]  /*6dd0*/  MOV R2, 0x6df0 ;  /* 0x00006df000027802 */ /* 0x000fce0000000f00 */
[----:B------:R-:W-:Y:S05]  /*6de0*/  CALL.REL.NOINC `($__internal_0_$__cuda_sm10x_tcgen05_guardrail_trap_col_being_dealloced_not_returned_by_alloc) ;  /* 0x00000000002c7944 */ /* 0x000fea0003c00000 */
[----:B------:R-:W-:Y:S05]  /*6df0*/  BRA `(.L_x_14) ;  /* 0x0000000000087947 */ /* 0x000fea0003800000 */
.L_x_15:
[----:B------:R-:W-:-:S07]  /*6e00*/  MOV R2, 0x6e20 ;  /* 0x00006e2000027802 */ /* 0x000fce0000000f00 */
[----:B------:R-:W-:Y:S05]  /*6e10*/  CALL.REL.NOINC `($__internal_2_$__cuda_sm10x_tcgen05_guardrail_trap_unallocated_columns_being_dealloced) ;  /* 0x0000000000387944 */ /* 0x000fea0003c00000 */
.L_x_14:
[----:B------:R-:W-:Y:S01]  /*6e20*/  NOP ;  /* 0x0000000000007918 */ /* 0x000fe20000000000 */
[----:B---3--:R-:W-:Y:S05]  /*6e30*/  EXIT ;  /* 0x000000000000794d */ /* 0x008fea0003800000 */
.L_x_9:
[----:B------:R-:W0:Y:S02]  /*6e40*/  SYNCS.PHASECHK.TRANS64.TRYWAIT P3, [UR8], R12 ;  /* 0x0000000cff0075a7 */ /* 0x000e240008061108 */
[----:B0-----:R-:W-:Y:S05]  /*6e50*/  @!P3 BRA `(.L_x_9) ;  /* 0xfffffffc00f8b947 */ /* 0x001fea000383ffff */
[----:B------:R-:W-:Y:S05]  /*6e60*/  BRA `(.L_x_17) ;  /* 0xffffffd800207947 */ /* 0x000fea000383ffff */
.L_x_13:
[----:B------:R-:W3:Y:S02]  /*6e70*/  SYNCS.PHASECHK.TRANS64.TRYWAIT P0, [UR8], R3 ;  /* 0x00000003ff0075a7 */ /* 0x000ee40008001108 */
[----:B---3--:R-:W-:Y:S05]  /*6e80*/  @!P0 BRA `(.L_x_13) ;  /* 0xfffffffc00f88947 */ /* 0x008fea000383ffff */
[----:B------:R-:W-:Y:S05]  /*6e90*/  BRA `(.L_x_12) ;  /* 0xffffffe000107947 */ /* 0x000fea000383ffff */
        .weak           $__internal_0_$__cuda_sm10x_tcgen05_guardrail_trap_col_being_dealloced_not_returned_by_alloc
        .type           $__internal_0_$__cuda_sm10x_tcgen05_guardrail_trap_col_being_dealloced_not_returned_by_alloc,@function
        .size           $__internal_0_$__cuda_sm10x_tcgen05_guardrail_trap_col_being_dealloced_not_returned_by_alloc,($__internal_1_$__cuda_sm10x_tcgen05_guardrail_trap_phase_invalid_during_alloc - $__internal_0_$__cuda_sm10x_tcgen05_guardrail_trap_col_being_dealloced_not_returned_by_alloc)
$__internal_0_$__cuda_sm10x_tcgen05_guardrail_trap_col_being_dealloced_not_returned_by_alloc:
[----:B------:R-:W-:Y:S05]  /*6ea0*/  BPT.TRAP 0x1 ;  /* 0x000000040000795c */ /* 0x000fea0000300000 */
[----:B------:R-:W-:-:S04]  /*6eb0*/  IMAD.MOV.U32 R3, RZ, RZ, 0x0 ;  /* 0x00000000ff037424 */ /* 0x000fc800078e00ff */
[----:B------:R-:W-:Y:S05]  /*6ec0*/  RET.REL.NODEC R2 `(matmul_kernel) ;  /* 0xffffff90024c7950 */ /* 0x000fea0003c3ffff */
        .weak           $__internal_1_$__cuda_sm10x_tcgen05_guardrail_trap_phase_invalid_during_alloc
        .type           $__internal_1_$__cuda_sm10x_tcgen05_guardrail_trap_phase_invalid_during_alloc,@function
        .size           $__internal_1_$__cuda_sm10x_tcgen05_guardrail_trap_phase_invalid_during_alloc,($__internal_2_$__cuda_sm10x_tcgen05_guardrail_trap_unallocated_columns_being_dealloced - $__internal_1_$__cuda_sm10x_tcgen05_guardrail_trap_phase_invalid_during_alloc)
$__internal_1_$__cuda_sm10x_tcgen05_guardrail_trap_phase_invalid_during_alloc:
[----:B------:R-:W-:Y:S05]  /*6ed0*/  BPT.TRAP 0x1 ;  /* 0x000000040000795c */ /* 0x000fea0000300000 */
[----:B------:R-:W-:-:S04]  /*6ee0*/  IMAD.MOV.U32 R3, RZ, RZ, 0x0 ;  /* 0x00000000ff037424 */ /* 0x000fc800078e00ff */
[----:B------:R-:W-:Y:S05]  /*6ef0*/  RET.REL.NODEC R2 `(matmul_kernel) ;  /* 0xffffff9002407950 */ /* 0x000fea0003c3ffff */
        .weak           $__internal_2_$__cuda_sm10x_tcgen05_guardrail_trap_unallocated_columns_being_dealloced
        .type           $__internal_2_$__cuda_sm10x_tcgen05_guardrail_trap_unallocated_columns_being_dealloced,@function
        .size           $__internal_2_$__cuda_sm10x_tcgen05_guardrail_trap_unallocated_columns_being_dealloced,(.L_x_21 - $__internal_2_$__cuda_sm10x_tcgen05_guardrail_trap_unallocated_columns_being_dealloced)
$__internal_2_$__cuda_sm10x_tcgen05_guardrail_trap_unallocated_columns_being_dealloced:
[----:B------:R-:W-:Y:S05]  /*6f00*/  BPT.TRAP 0x1 ;  /* 0x000000040000795c */ /* 0x000fea0000300000 */
[----:B------:R-:W-:-:S04]  /*6f10*/  IMAD.MOV.U32 R3, RZ, RZ, 0x0 ;  /* 0x00000000ff037424 */ /* 0x000fc800078e00ff */
[----:B------:R-:W-:Y:S05]  /*6f20*/  RET.REL.NODEC R2 `(matmul_kernel) ;  /* 0xffffff9002347950 */ /* 0x000fea0003c3ffff */
.L_x_18:
[----:B------:R-:W-:-:S00]  /*6f30*/  BRA `(.L_x_18) ;  /* 0xfffffffc00fc7947 */ /* 0x000fc0000383ffff */
[----:B------:R-:W-:-:S00]  /*6f40*/  NOP ;  /* 0x0000000000007918 */ /* 0x000fc00000000000 */
        /* <DEDUP_REMOVED lines=11> */
.L_x_21:


//--------------------- .nv.shared.matmul_kernel  --------------------------
	.section	.nv.shared.matmul_kernel,"aw",@nobits
	.sectionflags	@""
	.align	16
	.zero		1024


//--------------------- .nv.shared.reserved.0     --------------------------
	.section	.nv.shared.reserved.0,"aw",@nobits
	.align	8
	.weak		__nv_reservedSMEM_offset_0_alias
	.size		__nv_reservedSMEM_offset_0_alias, 0, 64
	.other		__nv_reservedSMEM_offset_0_alias,@"STO_CUDA_RESERVED_SHARED STV_DEFAULT"
__nv_reservedSMEM_offset_0_alias:
	.zero		0
.nv.shared.reserved.0:
	.zero		64
	.weak		__nv_reservedSMEM_allocation_phase
	.type		__nv_reservedSMEM_allocation_phase,@object
	.size		__nv_reservedSMEM_allocation_phase,(.L_0 - __nv_reservedSMEM_allocation_phase)
__nv_reservedSMEM_allocation_phase:
	.zero		1
.L_0:
	.zero		7
	.weak		__nv_reservedSMEM_devtool_atexit_pc
	.type		__nv_reservedSMEM_devtool_atexit_pc,@object
	.size		__nv_reservedSMEM_devtool_atexit_pc,(__nv_reservedSMEM_allocation_mask - __nv_reservedSMEM_devtool_atexit_pc)
__nv_reservedSMEM_devtool_atexit_pc:
	.zero		8
	.weak		__nv_reservedSMEM_allocation_mask
	.type		__nv_reservedSMEM_allocation_mask,@object
	.size		__nv_reservedSMEM_allocation_mask,(.L_2 - __nv_reservedSMEM_allocation_mask)
__nv_reservedSMEM_allocation_mask:
	.zero		4
.L_2:


//--------------------- .nv.constant0.matmul_kernel --------------------------
	.section	.nv.constant0.matmul_kernel,"a",@progbits
	.sectionflags	@""
	.align	4
.nv.constant0.matmul_kernel:
	.zero		976


//--------------------- SYMBOLS --------------------------

	.type		.nv.reservedSmem.offset0,@object
	.size		.nv.reservedSmem.offset0,0x4
	.type		.nv.reservedSmem.cap,@object
	.size		.nv.reservedSmem.cap,0x4
